//
// Generated by NVIDIA NVVM Compiler
//
// Compiler Build ID: CL-36424714
// Cuda compilation tools, release 13.0, V13.0.88
// Based on NVVM 20.0.0
//

.version 9.0
.target sm_100
.address_size 64

	// .globl	_Z10SasaKernelifiifP6float3PfS0_S1_
.extern .shared .align 16 .b8 s_mem[];

.visible .entry _Z10SasaKernelifiifP6float3PfS0_S1_(
	.param .u32 _Z10SasaKernelifiifP6float3PfS0_S1__param_0,
	.param .f32 _Z10SasaKernelifiifP6float3PfS0_S1__param_1,
	.param .u32 _Z10SasaKernelifiifP6float3PfS0_S1__param_2,
	.param .u32 _Z10SasaKernelifiifP6float3PfS0_S1__param_3,
	.param .f32 _Z10SasaKernelifiifP6float3PfS0_S1__param_4,
	.param .u64 .ptr .align 1 _Z10SasaKernelifiifP6float3PfS0_S1__param_5,
	.param .u64 .ptr .align 1 _Z10SasaKernelifiifP6float3PfS0_S1__param_6,
	.param .u64 .ptr .align 1 _Z10SasaKernelifiifP6float3PfS0_S1__param_7,
	.param .u64 .ptr .align 1 _Z10SasaKernelifiifP6float3PfS0_S1__param_8
)
{
	.reg .pred 	%p<28>;
	.reg .b32 	%r<71>;
	.reg .b32 	%f<163>;
	.reg .b64 	%rd<41>;
	.reg .b64 	%fd<7>;

	ld.param.u32 	%r23, [_Z10SasaKernelifiifP6float3PfS0_S1__param_0];
	ld.param.u32 	%r24, [_Z10SasaKernelifiifP6float3PfS0_S1__param_2];
	ld.param.u32 	%r25, [_Z10SasaKernelifiifP6float3PfS0_S1__param_3];
	ld.param.f32 	%f15, [_Z10SasaKernelifiifP6float3PfS0_S1__param_4];
	ld.param.u64 	%rd13, [_Z10SasaKernelifiifP6float3PfS0_S1__param_5];
	ld.param.u64 	%rd14, [_Z10SasaKernelifiifP6float3PfS0_S1__param_6];
	ld.param.u64 	%rd11, [_Z10SasaKernelifiifP6float3PfS0_S1__param_7];
	ld.param.u64 	%rd12, [_Z10SasaKernelifiifP6float3PfS0_S1__param_8];
	cvta.to.global.u64 	%rd1, %rd14;
	cvta.to.global.u64 	%rd2, %rd13;
	mov.u32 	%r26, %ntid.x;
	mov.u32 	%r27, %ctaid.x;
	mov.u32 	%r28, %tid.x;
	mad.lo.s32 	%r1, %r26, %r27, %r28;
	setp.lt.s32 	%p1, %r25, 1;
	@%p1 bra 	$L__BB0_12;
	and.b32  	%r2, %r25, 7;
	setp.lt.u32 	%p2, %r25, 8;
	mov.b32 	%r64, 0;
	@%p2 bra 	$L__BB0_4;
	and.b32  	%r64, %r25, 2147483640;
	neg.s32 	%r62, %r64;
	add.s64 	%rd40, %rd2, 48;
	mov.u32 	%r31, s_mem;
	add.s32 	%r61, %r31, 64;
	add.s64 	%rd39, %rd1, 16;
$L__BB0_3:
	.pragma "nounroll";
	ld.global.f32 	%f16, [%rd40+-48];
	ld.global.f32 	%f17, [%rd40+-44];
	ld.global.f32 	%f18, [%rd40+-40];
	ld.global.f32 	%f19, [%rd39+-16];
	st.shared.v4.f32 	[%r61+-64], {%f16, %f17, %f18, %f19};
	ld.global.f32 	%f20, [%rd40+-36];
	ld.global.f32 	%f21, [%rd40+-32];
	ld.global.f32 	%f22, [%rd40+-28];
	ld.global.f32 	%f23, [%rd39+-12];
	st.shared.v4.f32 	[%r61+-48], {%f20, %f21, %f22, %f23};
	ld.global.f32 	%f24, [%rd40+-24];
	ld.global.f32 	%f25, [%rd40+-20];
	ld.global.f32 	%f26, [%rd40+-16];
	ld.global.f32 	%f27, [%rd39+-8];
	st.shared.v4.f32 	[%r61+-32], {%f24, %f25, %f26, %f27};
	ld.global.f32 	%f28, [%rd40+-12];
	ld.global.f32 	%f29, [%rd40+-8];
	ld.global.f32 	%f30, [%rd40+-4];
	ld.global.f32 	%f31, [%rd39+-4];
	st.shared.v4.f32 	[%r61+-16], {%f28, %f29, %f30, %f31};
	ld.global.f32 	%f32, [%rd40];
	ld.global.f32 	%f33, [%rd40+4];
	ld.global.f32 	%f34, [%rd40+8];
	ld.global.f32 	%f35, [%rd39];
	st.shared.v4.f32 	[%r61], {%f32, %f33, %f34, %f35};
	ld.global.f32 	%f36, [%rd40+12];
	ld.global.f32 	%f37, [%rd40+16];
	ld.global.f32 	%f38, [%rd40+20];
	ld.global.f32 	%f39, [%rd39+4];
	st.shared.v4.f32 	[%r61+16], {%f36, %f37, %f38, %f39};
	ld.global.f32 	%f40, [%rd40+24];
	ld.global.f32 	%f41, [%rd40+28];
	ld.global.f32 	%f42, [%rd40+32];
	ld.global.f32 	%f43, [%rd39+8];
	st.shared.v4.f32 	[%r61+32], {%f40, %f41, %f42, %f43};
	ld.global.f32 	%f44, [%rd40+36];
	ld.global.f32 	%f45, [%rd40+40];
	ld.global.f32 	%f46, [%rd40+44];
	ld.global.f32 	%f47, [%rd39+12];
	st.shared.v4.f32 	[%r61+48], {%f44, %f45, %f46, %f47};
	add.s32 	%r62, %r62, 8;
	add.s64 	%rd40, %rd40, 96;
	add.s64 	%rd39, %rd39, 32;
	add.s32 	%r61, %r61, 128;
	setp.ne.s32 	%p3, %r62, 0;
	@%p3 bra 	$L__BB0_3;
$L__BB0_4:
	setp.eq.s32 	%p4, %r2, 0;
	@%p4 bra 	$L__BB0_12;
	and.b32  	%r10, %r25, 3;
	setp.lt.u32 	%p5, %r2, 4;
	@%p5 bra 	$L__BB0_7;
	mul.wide.u32 	%rd15, %r64, 12;
	add.s64 	%rd16, %rd2, %rd15;
	ld.global.f32 	%f48, [%rd16];
	ld.global.f32 	%f49, [%rd16+4];
	ld.global.f32 	%f50, [%rd16+8];
	mul.wide.u32 	%rd17, %r64, 4;
	add.s64 	%rd18, %rd1, %rd17;
	ld.global.f32 	%f51, [%rd18];
	shl.b32 	%r32, %r64, 4;
	mov.u32 	%r33, s_mem;
	add.s32 	%r34, %r33, %r32;
	st.shared.v4.f32 	[%r34], {%f48, %f49, %f50, %f51};
	ld.global.f32 	%f52, [%rd16+12];
	ld.global.f32 	%f53, [%rd16+16];
	ld.global.f32 	%f54, [%rd16+20];
	ld.global.f32 	%f55, [%rd18+4];
	st.shared.v4.f32 	[%r34+16], {%f52, %f53, %f54, %f55};
	ld.global.f32 	%f56, [%rd16+24];
	ld.global.f32 	%f57, [%rd16+28];
	ld.global.f32 	%f58, [%rd16+32];
	ld.global.f32 	%f59, [%rd18+8];
	st.shared.v4.f32 	[%r34+32], {%f56, %f57, %f58, %f59};
	ld.global.f32 	%f60, [%rd16+36];
	ld.global.f32 	%f61, [%rd16+40];
	ld.global.f32 	%f62, [%rd16+44];
	ld.global.f32 	%f63, [%rd18+12];
	st.shared.v4.f32 	[%r34+48], {%f60, %f61, %f62, %f63};
	add.s32 	%r64, %r64, 4;
$L__BB0_7:
	setp.eq.s32 	%p6, %r10, 0;
	@%p6 bra 	$L__BB0_12;
	setp.eq.s32 	%p7, %r10, 1;
	@%p7 bra 	$L__BB0_10;
	mul.wide.u32 	%rd19, %r64, 12;
	add.s64 	%rd20, %rd2, %rd19;
	ld.global.f32 	%f64, [%rd20];
	ld.global.f32 	%f65, [%rd20+4];
	ld.global.f32 	%f66, [%rd20+8];
	mul.wide.u32 	%rd21, %r64, 4;
	add.s64 	%rd22, %rd1, %rd21;
	ld.global.f32 	%f67, [%rd22];
	shl.b32 	%r35, %r64, 4;
	mov.u32 	%r36, s_mem;
	add.s32 	%r37, %r36, %r35;
	st.shared.v4.f32 	[%r37], {%f64, %f65, %f66, %f67};
	ld.global.f32 	%f68, [%rd20+12];
	ld.global.f32 	%f69, [%rd20+16];
	ld.global.f32 	%f70, [%rd20+20];
	ld.global.f32 	%f71, [%rd22+4];
	st.shared.v4.f32 	[%r37+16], {%f68, %f69, %f70, %f71};
	add.s32 	%r64, %r64, 2;
$L__BB0_10:
	and.b32  	%r38, %r25, 1;
	setp.eq.b32 	%p8, %r38, 1;
	not.pred 	%p9, %p8;
	@%p9 bra 	$L__BB0_12;
	mul.wide.u32 	%rd23, %r64, 12;
	add.s64 	%rd24, %rd2, %rd23;
	ld.global.f32 	%f72, [%rd24];
	ld.global.f32 	%f73, [%rd24+4];
	ld.global.f32 	%f74, [%rd24+8];
	mul.wide.u32 	%rd25, %r64, 4;
	add.s64 	%rd26, %rd1, %rd25;
	ld.global.f32 	%f75, [%rd26];
	shl.b32 	%r39, %r64, 4;
	mov.u32 	%r40, s_mem;
	add.s32 	%r41, %r40, %r39;
	st.shared.v4.f32 	[%r41], {%f72, %f73, %f74, %f75};
$L__BB0_12:
	bar.sync 	0;
	setp.ge.s32 	%p10, %r1, %r23;
	@%p10 bra 	$L__BB0_29;
	mul.wide.s32 	%rd27, %r1, 12;
	add.s64 	%rd9, %rd2, %rd27;
	ld.global.f32 	%f1, [%rd9];
	mul.wide.s32 	%rd28, %r1, 4;
	add.s64 	%rd29, %rd1, %rd28;
	ld.global.f32 	%f2, [%rd29];
	setp.lt.s32 	%p11, %r24, 1;
	mov.u32 	%r70, %r24;
	@%p11 bra 	$L__BB0_23;
	ld.global.f32 	%f3, [%rd9+4];
	ld.global.f32 	%f4, [%rd9+8];
	setp.lt.s32 	%p12, %r23, 1;
	@%p12 bra 	$L__BB0_23;
	add.f32 	%f5, %f15, %f2;
	cvta.to.global.u64 	%rd10, %rd11;
	mov.b32 	%r66, 0;
	mov.u32 	%r70, %r24;
$L__BB0_16:
	mul.wide.u32 	%rd30, %r66, 12;
	add.s64 	%rd31, %rd10, %rd30;
	ld.global.f32 	%f76, [%rd31];
	fma.rn.f32 	%f6, %f5, %f76, %f1;
	ld.global.f32 	%f77, [%rd31+4];
	fma.rn.f32 	%f7, %f5, %f77, %f3;
	ld.global.f32 	%f78, [%rd31+8];
	fma.rn.f32 	%f8, %f5, %f78, %f4;
	mov.b32 	%r68, 0;
$L__BB0_17:
	setp.eq.s32 	%p13, %r68, %r1;
	@%p13 bra 	$L__BB0_21;
	setp.lt.s32 	%p14, %r68, %r25;
	@%p14 bra 	$L__BB0_20;
	mul.wide.u32 	%rd32, %r68, 4;
	add.s64 	%rd33, %rd1, %rd32;
	ld.global.f32 	%f79, [%rd33];
	add.f32 	%f80, %f15, %f79;
	mul.f32 	%f81, %f80, %f80;
	mul.wide.u32 	%rd34, %r68, 12;
	add.s64 	%rd35, %rd2, %rd34;
	ld.global.f32 	%f82, [%rd35];
	ld.global.f32 	%f83, [%rd35+4];
	ld.global.f32 	%f84, [%rd35+8];
	sub.f32 	%f85, %f6, %f82;
	sub.f32 	%f86, %f7, %f83;
	sub.f32 	%f87, %f8, %f84;
	mul.f32 	%f88, %f86, %f86;
	fma.rn.f32 	%f89, %f85, %f85, %f88;
	fma.rn.f32 	%f90, %f87, %f87, %f89;
	setp.gtu.f32 	%p15, %f90, %f81;
	mov.b32 	%r69, -1;
	@%p15 bra 	$L__BB0_21;
	bra.uni 	$L__BB0_22;
$L__BB0_20:
	shl.b32 	%r46, %r68, 4;
	mov.u32 	%r47, s_mem;
	add.s32 	%r48, %r47, %r46;
	ld.shared.v4.f32 	{%f91, %f92, %f93, %f94}, [%r48];
	add.f32 	%f95, %f15, %f94;
	mul.f32 	%f96, %f95, %f95;
	sub.f32 	%f97, %f6, %f91;
	sub.f32 	%f98, %f7, %f92;
	sub.f32 	%f99, %f8, %f93;
	mul.f32 	%f100, %f98, %f98;
	fma.rn.f32 	%f101, %f97, %f97, %f100;
	fma.rn.f32 	%f102, %f99, %f99, %f101;
	setp.le.f32 	%p16, %f102, %f96;
	mov.b32 	%r69, -1;
	@%p16 bra 	$L__BB0_22;
$L__BB0_21:
	add.s32 	%r68, %r68, 1;
	setp.ne.s32 	%p17, %r68, %r23;
	mov.b32 	%r69, 0;
	@%p17 bra 	$L__BB0_17;
$L__BB0_22:
	add.s32 	%r70, %r69, %r70;
	add.s32 	%r66, %r66, 1;
	setp.ne.s32 	%p18, %r66, %r24;
	@%p18 bra 	$L__BB0_16;
$L__BB0_23:
	add.f32 	%f9, %f15, %f2;
	abs.f32 	%f10, %f9;
	setp.eq.f32 	%p19, %f9, 0f3F800000;
	mov.f32 	%f162, 0f3F800000;
	@%p19 bra 	$L__BB0_28;
	setp.num.f32 	%p20, %f10, %f10;
	@%p20 bra 	$L__BB0_26;
	mov.f32 	%f159, 0f40000000;
	add.rn.f32 	%f162, %f9, %f159;
	bra.uni 	$L__BB0_28;
$L__BB0_26:
	setp.lt.f32 	%p21, %f10, 0f00800000;
	mul.f32 	%f104, %f10, 0f4B800000;
	selp.f32 	%f105, %f104, %f10, %p21;
	mov.b32 	%r50, %f105;
	add.s32 	%r51, %r50, -1060439283;
	and.b32  	%r52, %r51, -8388608;
	sub.s32 	%r53, %r50, %r52;
	mov.b32 	%f106, %r53;
	cvt.rn.f32.s32 	%f107, %r52;
	selp.f32 	%f108, 0fC1C00000, 0f00000000, %p21;
	fma.rn.f32 	%f109, %f107, 0f34000000, %f108;
	add.f32 	%f110, %f106, 0fBF800000;
	add.f32 	%f111, %f106, 0f3F800000;
	rcp.approx.ftz.f32 	%f112, %f111;
	add.f32 	%f113, %f110, %f110;
	mul.f32 	%f114, %f113, %f112;
	mul.f32 	%f115, %f114, %f114;
	neg.f32 	%f116, %f114;
	sub.f32 	%f117, %f110, %f114;
	add.f32 	%f118, %f117, %f117;
	fma.rn.f32 	%f119, %f116, %f110, %f118;
	mul.rn.f32 	%f120, %f112, %f119;
	fma.rn.f32 	%f121, %f115, 0f3A2C32E4, 0f3B52E7DB;
	fma.rn.f32 	%f122, %f121, %f115, 0f3C93BB73;
	fma.rn.f32 	%f123, %f122, %f115, 0f3DF6384F;
	mul.rn.f32 	%f124, %f123, %f115;
	fma.rn.f32 	%f125, %f114, 0f3FB8AA3B, %f109;
	mul.f32 	%f126, %f124, 0f40400000;
	sub.f32 	%f127, %f109, %f125;
	fma.rn.f32 	%f128, %f114, 0f3FB8AA3B, %f127;
	fma.rn.f32 	%f129, %f120, 0f3FB8AA3B, %f128;
	fma.rn.f32 	%f130, %f114, 0f32A55E34, %f129;
	fma.rn.f32 	%f131, %f126, %f120, %f130;
	fma.rn.f32 	%f132, %f124, %f114, %f131;
	add.rn.f32 	%f133, %f125, %f132;
	mov.f32 	%f134, 0f40000000;
	mul.rn.f32 	%f135, %f133, %f134;
	cvt.rni.f32.f32 	%f136, %f135;
	sub.f32 	%f137, %f135, %f136;
	neg.f32 	%f138, %f135;
	fma.rn.f32 	%f139, %f133, 0f40000000, %f138;
	neg.f32 	%f140, %f125;
	add.rn.f32 	%f141, %f133, %f140;
	neg.f32 	%f142, %f141;
	add.rn.f32 	%f143, %f132, %f142;
	fma.rn.f32 	%f144, %f143, 0f40000000, %f139;
	add.f32 	%f145, %f137, %f144;
	setp.gt.f32 	%p22, %f136, 0f00000000;
	selp.b32 	%r54, 0, -2097152000, %p22;
	setp.neu.f32 	%p23, %f9, 0f00000000;
	setp.neu.f32 	%p24, %f10, 0f7F800000;
	setp.lt.f32 	%p25, %f135, 0f00000000;
	selp.f32 	%f146, 0f00000000, 0f7F800000, %p25;
	abs.f32 	%f147, %f135;
	setp.gt.f32 	%p26, %f147, 0f43180000;
	cvt.rzi.s32.f32 	%r55, %f136;
	shl.b32 	%r56, %r55, 23;
	sub.s32 	%r57, %r56, %r54;
	mov.b32 	%f148, %r57;
	add.s32 	%r58, %r54, 2130706432;
	mov.b32 	%f149, %r58;
	fma.rn.f32 	%f150, %f145, 0f391FCB8E, 0f3AAF85ED;
	fma.rn.f32 	%f151, %f150, %f145, 0f3C1D9856;
	fma.rn.f32 	%f152, %f151, %f145, 0f3D6357BB;
	fma.rn.f32 	%f153, %f152, %f145, 0f3E75FDEC;
	fma.rn.f32 	%f154, %f153, %f145, 0f3F317218;
	fma.rn.f32 	%f155, %f154, %f145, 0f3F800000;
	mul.f32 	%f156, %f155, %f149;
	mul.f32 	%f157, %f156, %f148;
	selp.f32 	%f162, %f146, %f157, %p26;
	and.pred  	%p27, %p23, %p24;
	@%p27 bra 	$L__BB0_28;
	add.f32 	%f158, %f9, %f9;
	mov.b32 	%r59, %f158;
	and.b32  	%r60, %r59, 2147483647;
	mov.b32 	%f162, %r60;
$L__BB0_28:
	cvt.f64.f32 	%fd1, %f162;
	mul.f64 	%fd2, %fd1, 0d402921FB544486E0;
	cvt.rn.f32.s32 	%f160, %r70;
	cvt.f64.f32 	%fd3, %f160;
	mul.f64 	%fd4, %fd2, %fd3;
	cvt.rn.f64.s32 	%fd5, %r24;
	div.rn.f64 	%fd6, %fd4, %fd5;
	cvt.rn.f32.f64 	%f161, %fd6;
	cvta.to.global.u64 	%rd36, %rd12;
	add.s64 	%rd38, %rd36, %rd28;
	st.global.f32 	[%rd38], %f161;
$L__BB0_29:
	ret;

}


// ===== COMPILED SASS (sm_100) =====

	.target	sm_100

	.elftype	@"ET_EXEC"


//--------------------- .note.nv.tkinfo           --------------------------
	.section	.note.nv.tkinfo,"",@"SHT_NOTE"
	.sectionflags	@"SHF_NOTE_NV_TKINFO"
	.tkinfo
        /*0018*/ 	.word	0x00000002
        /*0030*/ 	.string	""
        /*0030*/ 	.string	"ptxas"
        /*0030*/ 	.string	"Cuda compilation tools, release 13.0, V13.0.88"
        /*0030*/ 	.string	"Build cuda_13.0.r13.0/compiler.36424714_0"
        /*0030*/ 	.string	"-arch sm_100 -m 64 "



//--------------------- .note.nv.cuinfo           --------------------------
	.section	.note.nv.cuinfo,"",@"SHT_NOTE"
	.sectionflags	@"SHF_NOTE_NV_CUINFO"
        /*0018*/ 	.short	0x0002
        /*001a*/ 	.short	0x0064
        /*001c*/ 	.short	0x0082
	.zero		2


//--------------------- .nv.info                  --------------------------
	.section	.nv.info,"",@"SHT_CUDA_INFO"
	.align	4


	//----- nvinfo : EIATTR_REGCOUNT
	.align		4
        /*0000*/ 	.byte	0x04, 0x2f
        /*0002*/ 	.short	(.L_1 - .L_0)
	.align		4
.L_0:
        /*0004*/ 	.word	index@(_Z10SasaKernelifiifP6float3PfS0_S1_)
        /*0008*/ 	.word	0x0000001d


	//----- nvinfo : EIATTR_FRAME_SIZE
	.align		4
.L_1:
        /*000c*/ 	.byte	0x04, 0x11
        /*000e*/ 	.short	(.L_3 - .L_2)
	.align		4
.L_2:
        /*0010*/ 	.word	index@($__internal_0_$__cuda_sm20_div_rn_f64_full)
        /*0014*/ 	.word	0x00000000


	//----- nvinfo : EIATTR_FRAME_SIZE
	.align		4
.L_3:
        /*0018*/ 	.byte	0x04, 0x11
        /*001a*/ 	.short	(.L_5 - .L_4)
	.align		4
.L_4:
        /*001c*/ 	.word	index@(_Z10SasaKernelifiifP6float3PfS0_S1_)
        /*0020*/ 	.word	0x00000000


	//----- nvinfo : EIATTR_MIN_STACK_SIZE
	.align		4
.L_5:
        /*0024*/ 	.byte	0x04, 0x12
        /*0026*/ 	.short	(.L_7 - .L_6)
	.align		4
.L_6:
        /*0028*/ 	.word	index@(_Z10SasaKernelifiifP6float3PfS0_S1_)
        /*002c*/ 	.word	0x00000000
.L_7:


//--------------------- .nv.compat                --------------------------
	.section	.nv.compat,"",@"SHT_CUDA_COMPAT_INFO"
	.align	4
        /*0000*/ 	.byte	0x02, 0x09, 0x00, 0x00, 0x02, 0x02, 0x01, 0x00, 0x02, 0x05, 0x05, 0x00, 0x03, 0x07, 0x01, 0x01
        /*0010*/ 	.byte	0x02, 0x03, 0x00, 0x00, 0x02, 0x06, 0x01, 0x00, 0x04, 0x0b, 0x08, 0x00, 0x01, 0x00, 0x00, 0x00
        /*0020*/ 	.byte	0x00, 0x00, 0x00, 0x00


//--------------------- .nv.info._Z10SasaKernelifiifP6float3PfS0_S1_ --------------------------
	.section	.nv.info._Z10SasaKernelifiifP6float3PfS0_S1_,"",@"SHT_CUDA_INFO"
	.sectionflags	@""
	.align	4


	//----- nvinfo : EIATTR_CUDA_API_VERSION
	.align		4
        /*0000*/ 	.byte	0x04, 0x37
        /*0002*/ 	.short	(.L_9 - .L_8)
.L_8:
        /*0004*/ 	.word	0x00000082


	//----- nvinfo : EIATTR_KPARAM_INFO
	.align		4
.L_9:
        /*0008*/ 	.byte	0x04, 0x17
        /*000a*/ 	.short	(.L_11 - .L_10)
.L_10:
        /*000c*/ 	.word	0x00000000
        /*0010*/ 	.short	0x0008
        /*0012*/ 	.short	0x0030
        /*0014*/ 	.byte	0x00, 0xf5, 0x21, 0x00


	//----- nvinfo : EIATTR_KPARAM_INFO
	.align		4
.L_11:
        /*0018*/ 	.byte	0x04, 0x17
        /*001a*/ 	.short	(.L_13 - .L_12)
.L_12:
        /*001c*/ 	.word	0x00000000
        /*0020*/ 	.short	0x0007
        /*0022*/ 	.short	0x0028
        /*0024*/ 	.byte	0x00, 0xf5, 0x21, 0x00


	//----- nvinfo : EIATTR_KPARAM_INFO
	.align		4
.L_13:
        /*0028*/ 	.byte	0x04, 0x17
        /*002a*/ 	.short	(.L_15 - .L_14)
.L_14:
        /*002c*/ 	.word	0x00000000
        /*0030*/ 	.short	0x0006
        /*0032*/ 	.short	0x0020
        /*0034*/ 	.byte	0x00, 0xf5, 0x21, 0x00


	//----- nvinfo : EIATTR_KPARAM_INFO
	.align		4
.L_15:
        /*0038*/ 	.byte	0x04, 0x17
        /*003a*/ 	.short	(.L_17 - .L_16)
.L_16:
        /*003c*/ 	.word	0x00000000
        /*0040*/ 	.short	0x0005
        /*0042*/ 	.short	0x0018
        /*0044*/ 	.byte	0x00, 0xf5, 0x21, 0x00


	//----- nvinfo : EIATTR_KPARAM_INFO
	.align		4
.L_17:
        /*0048*/ 	.byte	0x04, 0x17
        /*004a*/ 	.short	(.L_19 - .L_18)
.L_18:
        /*004c*/ 	.word	0x00000000
        /*0050*/ 	.short	0x0004
        /*0052*/ 	.short	0x0010
        /*0054*/ 	.byte	0x00, 0xf0, 0x11, 0x00


	//----- nvinfo : EIATTR_KPARAM_INFO
	.align		4
.L_19:
        /*0058*/ 	.byte	0x04, 0x17
        /*005a*/ 	.short	(.L_21 - .L_20)
.L_20:
        /*005c*/ 	.word	0x00000000
        /*0060*/ 	.short	0x0003
        /*0062*/ 	.short	0x000c
        /*0064*/ 	.byte	0x00, 0xf0, 0x11, 0x00


	//----- nvinfo : EIATTR_KPARAM_INFO
	.align		4
.L_21:
        /*0068*/ 	.byte	0x04, 0x17
        /*006a*/ 	.short	(.L_23 - .L_22)
.L_22:
        /*006c*/ 	.word	0x00000000
        /*0070*/ 	.short	0x0002
        /*0072*/ 	.short	0x0008
        /*0074*/ 	.byte	0x00, 0xf0, 0x11, 0x00


	//----- nvinfo : EIATTR_KPARAM_INFO
	.align		4
.L_23:
        /*0078*/ 	.byte	0x04, 0x17
        /*007a*/ 	.short	(.L_25 - .L_24)
.L_24:
        /*007c*/ 	.word	0x00000000
        /*0080*/ 	.short	0x0001
        /*0082*/ 	.short	0x0004
        /*0084*/ 	.byte	0x00, 0xf0, 0x11, 0x00


	//----- nvinfo : EIATTR_KPARAM_INFO
	.align		4
.L_25:
        /*0088*/ 	.byte	0x04, 0x17
        /*008a*/ 	.short	(.L_27 - .L_26)
.L_26:
        /*008c*/ 	.word	0x00000000
        /*0090*/ 	.short	0x0000
        /*0092*/ 	.short	0x0000
        /*0094*/ 	.byte	0x00, 0xf0, 0x11, 0x00


	//----- nvinfo : EIATTR_SPARSE_MMA_MASK
	.align		4
.L_27:
        /*0098*/ 	.byte	0x03, 0x50
        /*009a*/ 	.short	0x0000


	//----- nvinfo : EIATTR_MAXREG_COUNT
	.align		4
        /*009c*/ 	.byte	0x03, 0x1b
        /*009e*/ 	.short	0x00ff


	//----- nvinfo : EIATTR_NUM_BARRIERS
	.align		4
        /*00a0*/ 	.byte	0x02, 0x4c
        /*00a2*/ 	.byte	0x01
	.zero		1


	//----- nvinfo : EIATTR_MERCURY_ISA_VERSION
	.align		4
        /*00a4*/ 	.byte	0x03, 0x5f
        /*00a6*/ 	.short	0x0101


	//----- nvinfo : EIATTR_VRC_CTA_INIT_COUNT
	.align		4
        /*00a8*/ 	.byte	0x02, 0x4a
	.zero		1
	.zero		1


	//----- nvinfo : EIATTR_EXIT_INSTR_OFFSETS
	.align		4
        /*00ac*/ 	.byte	0x04, 0x1c
        /*00ae*/ 	.short	(.L_29 - .L_28)


	//   ....[0]....
.L_28:
        /*00b0*/ 	.word	0x00000980


	//   ....[1]....
        /*00b4*/ 	.word	0x000015a0


	//----- nvinfo : EIATTR_CRS_STACK_SIZE
	.align		4
.L_29:
        /*00b8*/ 	.byte	0x04, 0x1e
        /*00ba*/ 	.short	(.L_31 - .L_30)
.L_30:
        /*00bc*/ 	.word	0x00000000


	//----- nvinfo : EIATTR_CBANK_PARAM_SIZE
	.align		4
.L_31:
        /*00c0*/ 	.byte	0x03, 0x19
        /*00c2*/ 	.short	0x0038


	//----- nvinfo : EIATTR_PARAM_CBANK
	.align		4
        /*00c4*/ 	.byte	0x04, 0x0a
        /*00c6*/ 	.short	(.L_33 - .L_32)
	.align		4
.L_32:
        /*00c8*/ 	.word	index@(.nv.constant0._Z10SasaKernelifiifP6float3PfS0_S1_)
        /*00cc*/ 	.short	0x0380
        /*00ce*/ 	.short	0x0038


	//----- nvinfo : EIATTR_SW_WAR
	.align		4
.L_33:
        /*00d0*/ 	.byte	0x04, 0x36
        /*00d2*/ 	.short	(.L_35 - .L_34)
.L_34:
        /*00d4*/ 	.word	0x00000008
.L_35:


//--------------------- .nv.callgraph             --------------------------
	.section	.nv.callgraph,"",@"SHT_CUDA_CALLGRAPH"
	.align	4
	.sectionentsize	8
	.align		4
        /*0000*/ 	.word	0x00000000
	.align		4
        /*0004*/ 	.word	0xffffffff
	.align		4
        /*0008*/ 	.word	0x00000000
	.align		4
        /*000c*/ 	.word	0xfffffffe
	.align		4
        /*0010*/ 	.word	0x00000000
	.align		4
        /*0014*/ 	.word	0xfffffffd
	.align		4
        /*0018*/ 	.word	0x00000000
	.align		4
        /*001c*/ 	.word	0xfffffffc


//--------------------- .text._Z10SasaKernelifiifP6float3PfS0_S1_ --------------------------
	.section	.text._Z10SasaKernelifiifP6float3PfS0_S1_,"ax",@progbits
	.align	128
        .global         _Z10SasaKernelifiifP6float3PfS0_S1_
        .type           _Z10SasaKernelifiifP6float3PfS0_S1_,@function
        .size           _Z10SasaKernelifiifP6float3PfS0_S1_,(.L_x_22 - _Z10SasaKernelifiifP6float3PfS0_S1_)
        .other          _Z10SasaKernelifiifP6float3PfS0_S1_,@"STO_CUDA_ENTRY STV_DEFAULT"
_Z10SasaKernelifiifP6float3PfS0_S1_:
.text._Z10SasaKernelifiifP6float3PfS0_S1_:
[----:B------:R-:W-:Y:S08]  /*0000*/  LDC R1, c[0x0][0x37c] ;  /* 0x0000df00ff017b82 */ /* 0x000ff00000000800 */
[----:B------:R-:W0:Y:S01]  /*0010*/  LDC R0, c[0x0][0x38c] ;  /* 0x0000e300ff007b82 */ /* 0x000e220000000800 */
[----:B------:R-:W1:Y:S01]  /*0020*/  S2R R3, SR_CTAID.X ;  /* 0x0000000000037919 */ /* 0x000e620000002500 */
[----:B------:R-:W1:Y:S01]  /*0030*/  LDCU UR4, c[0x0][0x360] ;  /* 0x00006c00ff0477ac */ /* 0x000e620008000800 */
[----:B------:R-:W1:Y:S01]  /*0040*/  S2R R2, SR_TID.X ;  /* 0x0000000000027919 */ /* 0x000e620000002100 */
[----:B------:R-:W2:Y:S01]  /*0050*/  LDCU.64 UR12, c[0x0][0x358] ;  /* 0x00006b00ff0c77ac */ /* 0x000ea20008000a00 */
[----:B0-----:R-:W-:Y:S01]  /*0060*/  ISETP.GE.AND P0, PT, R0, 0x1, PT ;  /* 0x000000010000780c */ /* 0x001fe20003f06270 */
[----:B-1----:R-:W-:-:S12]  /*0070*/  IMAD R3, R3, UR4, R2 ;  /* 0x0000000403037c24 */ /* 0x002fd8000f8e0202 */
[----:B--2---:R-:W-:Y:S05]  /*0080*/  @!P0 BRA `(.L_x_0) ;  /* 0x0000000800308947 */ /* 0x004fea0003800000 */
[C---:B------:R-:W-:Y:S01]  /*0090*/  ISETP.GE.U32.AND P1, PT, R0.reuse, 0x8, PT ;  /* 0x000000080000780c */ /* 0x040fe20003f26070 */
[----:B------:R-:W-:Y:S01]  /*00a0*/  IMAD.MOV.U32 R2, RZ, RZ, RZ ;  /* 0x000000ffff027224 */ /* 0x000fe200078e00ff */
[----:B------:R-:W-:-:S04]  /*00b0*/  LOP3.LUT R21, R0, 0x7, RZ, 0xc0, !PT ;  /* 0x0000000700157812 */ /* 0x000fc800078ec0ff */
[----:B------:R-:W-:-:S07]  /*00c0*/  ISETP.NE.AND P0, PT, R21, RZ, PT ;  /* 0x000000ff1500720c */ /* 0x000fce0003f05270 */
[----:B------:R-:W-:Y:S06]  /*00d0*/  @!P1 BRA `(.L_x_1) ;  /* 0x0000000400049947 */ /* 0x000fec0003800000 */
[----:B------:R-:W0:Y:S01]  /*00e0*/  S2UR UR5, SR_CgaCtaId ;  /* 0x00000000000579c3 */ /* 0x000e220000008800 */
[----:B------:R-:W1:Y:S01]  /*00f0*/  LDCU.64 UR8, c[0x0][0x398] ;  /* 0x00007300ff0877ac */ /* 0x000e620008000a00 */
[----:B------:R-:W-:Y:S01]  /*0100*/  LOP3.LUT R2, R0, 0x7ffffff8, RZ, 0xc0, !PT ;  /* 0x7ffffff800027812 */ /* 0x000fe200078ec0ff */
[----:B------:R-:W2:Y:S04]  /*0110*/  LDCU.64 UR10, c[0x0][0x3a0] ;  /* 0x00007400ff0a77ac */ /* 0x000ea80008000a00 */
[----:B------:R-:W-:Y:S01]  /*0120*/  IMAD.MOV R20, RZ, RZ, -R2 ;  /* 0x000000ffff147224 */ /* 0x000fe200078e0a02 */
[----:B------:R-:W-:Y:S01]  /*0130*/  UMOV UR4, 0x400 ;  /* 0x0000040000047882 */ /* 0x000fe20000000000 */
[----:B-1----:R-:W-:-:S04]  /*0140*/  UIADD3 UR7, UP0, UPT, UR8, 0x30, URZ ;  /* 0x0000003008077890 */ /* 0x002fc8000ff1e0ff */
[----:B------:R-:W-:Y:S02]  /*0150*/  UIADD3.X UR8, UPT, UPT, URZ, UR9, URZ, UP0, !UPT ;  /* 0x00000009ff087290 */ /* 0x000fe400087fe4ff */
[----:B0-----:R-:W-:Y:S01]  /*0160*/  ULEA UR4, UR5, UR4, 0x18 ;  /* 0x0000000405047291 */ /* 0x001fe2000f8ec0ff */
[----:B------:R-:W-:Y:S01]  /*0170*/  MOV R26, UR7 ;  /* 0x00000007001a7c02 */ /* 0x000fe20008000f00 */
[----:B--2---:R-:W-:Y:S02]  /*0180*/  UIADD3 UR5, UP1, UPT, UR10, 0x10, URZ ;  /* 0x000000100a057890 */ /* 0x004fe4000ff3e0ff */
[----:B------:R-:W-:Y:S01]  /*0190*/  IMAD.U32 R25, RZ, RZ, UR8 ;  /* 0x00000008ff197e24 */ /* 0x000fe2000f8e00ff */
[----:B------:R-:W-:Y:S02]  /*01a0*/  UIADD3 UR4, UPT, UPT, UR4, 0x40, URZ ;  /* 0x0000004004047890 */ /* 0x000fe4000fffe0ff */
[----:B------:R-:W-:Y:S01]  /*01b0*/  UIADD3.X UR6, UPT, UPT, URZ, UR11, URZ, UP1, !UPT ;  /* 0x0000000bff067290 */ /* 0x000fe20008ffe4ff */
[----:B------:R-:W-:-:S05]  /*01c0*/  IMAD.U32 R22, RZ, RZ, UR5 ;  /* 0x00000005ff167e24 */ /* 0x000fca000f8e00ff */
[----:B------:R-:W-:-:S07]  /*01d0*/  MOV R23, UR6 ;  /* 0x0000000600177c02 */ /* 0x000fce0008000f00 */
.L_x_2:
[----:B------:R-:W-:Y:S01]  /*01e0*/  IMAD.MOV.U32 R24, RZ, RZ, R26 ;  /* 0x000000ffff187224 */ /* 0x000fe200078e001a */
[----:B0-----:R-:W2:Y:S04]  /*01f0*/  LDG.E R7, desc[UR12][R22.64+-0x10] ;  /* 0xfffff00c16077981 */ /* 0x001ea8000c1e1900 */
[----:B------:R-:W2:Y:S04]  /*0200*/  LDG.E R4, desc[UR12][R24.64+-0x30] ;  /* 0xffffd00c18047981 */ /* 0x000ea8000c1e1900 */
[----:B------:R-:W2:Y:S04]  /*0210*/  LDG.E R5, desc[UR12][R24.64+-0x2c] ;  /* 0xffffd40c18057981 */ /* 0x000ea8000c1e1900 */
[----:B------:R-:W2:Y:S04]  /*0220*/  LDG.E R6, desc[UR12][R24.64+-0x28] ;  /* 0xffffd80c18067981 */ /* 0x000ea8000c1e1900 */
[----:B------:R-:W3:Y:S04]  /*0230*/  LDG.E R8, desc[UR12][R24.64+-0x24] ;  /* 0xffffdc0c18087981 */ /* 0x000ee8000c1e1900 */
[----:B------:R-:W3:Y:S04]  /*0240*/  LDG.E R9, desc[UR12][R24.64+-0x20] ;  /* 0xffffe00c18097981 */ /* 0x000ee8000c1e1900 */
[----:B------:R-:W3:Y:S04]  /*0250*/  LDG.E R10, desc[UR12][R24.64+-0x1c] ;  /* 0xffffe40c180a7981 */ /* 0x000ee8000c1e1900 */
[----:B------:R-:W3:Y:S04]  /*0260*/  LDG.E R11, desc[UR12][R22.64+-0xc] ;  /* 0xfffff40c160b7981 */ /* 0x000ee8000c1e1900 */
[----:B------:R-:W4:Y:S04]  /*0270*/  LDG.E R12, desc[UR12][R24.64+-0x18] ;  /* 0xffffe80c180c7981 */ /* 0x000f28000c1e1900 */
[----:B------:R-:W4:Y:S04]  /*0280*/  LDG.E R13, desc[UR12][R24.64+-0x14] ;  /* 0xffffec0c180d7981 */ /* 0x000f28000c1e1900 */
[----:B------:R-:W4:Y:S04]  /*0290*/  LDG.E R14, desc[UR12][R24.64+-0x10] ;  /* 0xfffff00c180e7981 */ /* 0x000f28000c1e1900 */
[----:B------:R-:W4:Y:S04]  /*02a0*/  LDG.E R15, desc[UR12][R22.64+-0x8] ;  /* 0xfffff80c160f7981 */ /* 0x000f28000c1e1900 */
[----:B------:R-:W5:Y:S04]  /*02b0*/  LDG.E R16, desc[UR12][R24.64+-0xc] ;  /* 0xfffff40c18107981 */ /* 0x000f68000c1e1900 */
[----:B------:R-:W5:Y:S04]  /*02c0*/  LDG.E R17, desc[UR12][R24.64+-0x8] ;  /* 0xfffff80c18117981 */ /* 0x000f68000c1e1900 */
[----:B------:R-:W5:Y:S04]  /*02d0*/  LDG.E R18, desc[UR12][R24.64+-0x4] ;  /* 0xfffffc0c18127981 */ /* 0x000f68000c1e1900 */
[----:B------:R-:W5:Y:S04]  /*02e0*/  LDG.E R19, desc[UR12][R22.64+-0x4] ;  /* 0xfffffc0c16137981 */ /* 0x000f68000c1e1900 */
[----:B--2---:R0:W-:Y:S04]  /*02f0*/  STS.128 [UR4+-0x40], R4 ;  /* 0xffffc004ff007988 */ /* 0x0041e80008000c04 */
[----:B0-----:R-:W2:Y:S04]  /*0300*/  LDG.E R4, desc[UR12][R24.64] ;  /* 0x0000000c18047981 */ /* 0x001ea8000c1e1900 */
[----:B---3--:R0:W-:Y:S04]  /*0310*/  STS.128 [UR4+-0x30], R8 ;  /* 0xffffd008ff007988 */ /* 0x0081e80008000c04 */
[----:B------:R-:W2:Y:S04]  /*0320*/  LDG.E R5, desc[UR12][R24.64+0x4] ;  /* 0x0000040c18057981 */ /* 0x000ea8000c1e1900 */
[----:B------:R-:W2:Y:S04]  /*0330*/  LDG.E R6, desc[UR12][R24.64+0x8] ;  /* 0x0000080c18067981 */ /* 0x000ea8000c1e1900 */
[----:B------:R-:W2:Y:S04]  /*0340*/  LDG.E R7, desc[UR12][R22.64] ;  /* 0x0000000c16077981 */ /* 0x000ea8000c1e1900 */
[----:B----4-:R1:W-:Y:S04]  /*0350*/  STS.128 [UR4+-0x20], R12 ;  /* 0xffffe00cff007988 */ /* 0x0103e80008000c04 */
[----:B0-----:R-:W3:Y:S04]  /*0360*/  LDG.E R8, desc[UR12][R24.64+0xc] ;  /* 0x00000c0c18087981 */ /* 0x001ee8000c1e1900 */
[----:B------:R-:W3:Y:S04]  /*0370*/  LDG.E R9, desc[UR12][R24.64+0x10] ;  /* 0x0000100c18097981 */ /* 0x000ee8000c1e1900 */
[----:B------:R-:W3:Y:S04]  /*0380*/  LDG.E R10, desc[UR12][R24.64+0x14] ;  /* 0x0000140c180a7981 */ /* 0x000ee8000c1e1900 */
[----:B-----5:R0:W-:Y:S04]  /*0390*/  STS.128 [UR4+-0x10], R16 ;  /* 0xfffff010ff007988 */ /* 0x0201e80008000c04 */
[----:B------:R-:W3:Y:S04]  /*03a0*/  LDG.E R11, desc[UR12][R22.64+0x4] ;  /* 0x0000040c160b7981 */ /* 0x000ee8000c1e1900 */
[----:B-1----:R-:W4:Y:S04]  /*03b0*/  LDG.E R12, desc[UR12][R24.64+0x18] ;  /* 0x0000180c180c7981 */ /* 0x002f28000c1e1900 */
[----:B------:R-:W4:Y:S04]  /*03c0*/  LDG.E R13, desc[UR12][R24.64+0x1c] ;  /* 0x00001c0c180d7981 */ /* 0x000f28000c1e1900 */
[----:B------:R-:W4:Y:S04]  /*03d0*/  LDG.E R14, desc[UR12][R24.64+0x20] ;  /* 0x0000200c180e7981 */ /* 0x000f28000c1e1900 */
[----:B------:R-:W4:Y:S04]  /*03e0*/  LDG.E R15, desc[UR12][R22.64+0x8] ;  /* 0x0000080c160f7981 */ /* 0x000f28000c1e1900 */
[----:B0-----:R-:W5:Y:S04]  /*03f0*/  LDG.E R16, desc[UR12][R24.64+0x24] ;  /* 0x0000240c18107981 */ /* 0x001f68000c1e1900 */
[----:B------:R-:W5:Y:S04]  /*0400*/  LDG.E R17, desc[UR12][R24.64+0x28] ;  /* 0x0000280c18117981 */ /* 0x000f68000c1e1900 */
[----:B------:R-:W5:Y:S04]  /*0410*/  LDG.E R18, desc[UR12][R24.64+0x2c] ;  /* 0x00002c0c18127981 */ /* 0x000f68000c1e1900 */
[----:B------:R0:W5:Y:S01]  /*0420*/  LDG.E R19, desc[UR12][R22.64+0xc] ;  /* 0x00000c0c16137981 */ /* 0x000162000c1e1900 */
[----:B------:R-:W-:-:S05]  /*0430*/  VIADD R20, R20, 0x8 ;  /* 0x0000000814147836 */ /* 0x000fca0000000000 */
[----:B------:R-:W-:Y:S02]  /*0440*/  ISETP.NE.AND P1, PT, R20, RZ, PT ;  /* 0x000000ff1400720c */ /* 0x000fe40003f25270 */
[----:B------:R-:W-:Y:S02]  /*0450*/  IADD3 R26, P2, PT, R24, 0x60, RZ ;  /* 0x00000060181a7810 */ /* 0x000fe40007f5e0ff */
[----:B0-----:R-:W-:Y:S02]  /*0460*/  IADD3 R22, P3, PT, R22, 0x20, RZ ;  /* 0x0000002016167810 */ /* 0x001fe40007f7e0ff */
[----:B------:R-:W-:-:S03]  /*0470*/  IADD3.X R25, PT, PT, RZ, R25, RZ, P2, !PT ;  /* 0x00000019ff197210 */ /* 0x000fc600017fe4ff */
[----:B------:R-:W-:Y:S01]  /*0480*/  IMAD.X R23, RZ, RZ, R23, P3 ;  /* 0x000000ffff177224 */ /* 0x000fe200018e0617 */
[----:B--2---:R0:W-:Y:S04]  /*0490*/  STS.128 [UR4], R4 ;  /* 0x00000004ff007988 */ /* 0x0041e80008000c04 */
[----:B---3--:R0:W-:Y:S04]  /*04a0*/  STS.128 [UR4+0x10], R8 ;  /* 0x00001008ff007988 */ /* 0x0081e80008000c04 */
[----:B----4-:R0:W-:Y:S04]  /*04b0*/  STS.128 [UR4+0x20], R12 ;  /* 0x0000200cff007988 */ /* 0x0101e80008000c04 */
[----:B-----5:R0:W-:Y:S01]  /*04c0*/  STS.128 [UR4+0x30], R16 ;  /* 0x00003010ff007988 */ /* 0x0201e20008000c04 */
[----:B------:R-:W-:Y:S01]  /*04d0*/  UIADD3 UR4, UPT, UPT, UR4, 0x80, URZ ;  /* 0x0000008004047890 */ /* 0x000fe2000fffe0ff */
[----:B------:R-:W-:Y:S11]  /*04e0*/  @P1 BRA `(.L_x_2) ;  /* 0xfffffffc003c1947 */ /* 0x000ff6000383ffff */
.L_x_1:
[----:B------:R-:W-:Y:S05]  /*04f0*/  @!P0 BRA `(.L_x_0) ;  /* 0x0000000400148947 */ /* 0x000fea0003800000 */
[----:B------:R-:W-:Y:S02]  /*0500*/  ISETP.GE.U32.AND P0, PT, R21, 0x4, PT ;  /* 0x000000041500780c */ /* 0x000fe40003f06070 */
[----:B------:R-:W-:-:S04]  /*0510*/  LOP3.LUT R24, R0, 0x3, RZ, 0xc0, !PT ;  /* 0x0000000300187812 */ /* 0x000fc800078ec0ff */
[----:B------:R-:W-:-:S07]  /*0520*/  ISETP.NE.AND P1, PT, R24, RZ, PT ;  /* 0x000000ff1800720c */ /* 0x000fce0003f25270 */
[----:B------:R-:W-:Y:S06]  /*0530*/  @!P0 BRA `(.L_x_3) ;  /* 0x0000000000748947 */ /* 0x000fec0003800000 */
[----:B------:R-:W1:Y:S08]  /*0540*/  LDC.64 R20, c[0x0][0x398] ;  /* 0x0000e600ff147b82 */ /* 0x000e700000000a00 */
[----:B------:R-:W2:Y:S01]  /*0550*/  LDC.64 R22, c[0x0][0x3a0] ;  /* 0x0000e800ff167b82 */ /* 0x000ea20000000a00 */
[----:B-1----:R-:W-:-:S05]  /*0560*/  IMAD.WIDE.U32 R20, R2, 0xc, R20 ;  /* 0x0000000c02147825 */ /* 0x002fca00078e0014 */
[----:B0-----:R-:W3:Y:S01]  /*0570*/  LDG.E R4, desc[UR12][R20.64] ;  /* 0x0000000c14047981 */ /* 0x001ee2000c1e1900 */
[----:B--2---:R-:W-:-:S03]  /*0580*/  IMAD.WIDE.U32 R22, R2, 0x4, R22 ;  /* 0x0000000402167825 */ /* 0x004fc600078e0016 */
[----:B------:R-:W3:Y:S04]  /*0590*/  LDG.E R5, desc[UR12][R20.64+0x4] ;  /* 0x0000040c14057981 */ /* 0x000ee8000c1e1900 */
[----:B------:R-:W3:Y:S04]  /*05a0*/  LDG.E R6, desc[UR12][R20.64+0x8] ;  /* 0x0000080c14067981 */ /* 0x000ee8000c1e1900 */
[----:B------:R-:W2:Y:S04]  /*05b0*/  LDG.E R8, desc[UR12][R20.64+0xc] ;  /* 0x00000c0c14087981 */ /* 0x000ea8000c1e1900 */
[----:B------:R-:W2:Y:S04]  /*05c0*/  LDG.E R9, desc[UR12][R20.64+0x10] ;  /* 0x0000100c14097981 */ /* 0x000ea8000c1e1900 */
[----:B------:R-:W2:Y:S04]  /*05d0*/  LDG.E R10, desc[UR12][R20.64+0x14] ;  /* 0x0000140c140a7981 */ /* 0x000ea8000c1e1900 */
[----:B------:R-:W4:Y:S04]  /*05e0*/  LDG.E R12, desc[UR12][R20.64+0x18] ;  /* 0x0000180c140c7981 */ /* 0x000f28000c1e1900 */
[----:B------:R-:W4:Y:S04]  /*05f0*/  LDG.E R13, desc[UR12][R20.64+0x1c] ;  /* 0x00001c0c140d7981 */ /* 0x000f28000c1e1900 */
[----:B------:R-:W4:Y:S04]  /*0600*/  LDG.E R14, desc[UR12][R20.64+0x20] ;  /* 0x0000200c140e7981 */ /* 0x000f28000c1e1900 */
[----:B------:R-:W5:Y:S04]  /*0610*/  LDG.E R16, desc[UR12][R20.64+0x24] ;  /* 0x0000240c14107981 */ /* 0x000f68000c1e1900 */
[----:B------:R-:W5:Y:S04]  /*0620*/  LDG.E R17, desc[UR12][R20.64+0x28] ;  /* 0x0000280c14117981 */ /* 0x000f68000c1e1900 */
[----:B------:R-:W5:Y:S04]  /*0630*/  LDG.E R18, desc[UR12][R20.64+0x2c] ;  /* 0x00002c0c14127981 */ /* 0x000f68000c1e1900 */
[----:B------:R-:W3:Y:S04]  /*0640*/  LDG.E R7, desc[UR12][R22.64] ;  /* 0x0000000c16077981 */ /* 0x000ee8000c1e1900 */
[----:B------:R-:W2:Y:S04]  /*0650*/  LDG.E R11, desc[UR12][R22.64+0x4] ;  /* 0x0000040c160b7981 */ /* 0x000ea8000c1e1900 */
[----:B------:R-:W4:Y:S04]  /*0660*/  LDG.E R15, desc[UR12][R22.64+0x8] ;  /* 0x0000080c160f7981 */ /* 0x000f28000c1e1900 */
[----:B------:R-:W5:Y:S01]  /*0670*/  LDG.E R19, desc[UR12][R22.64+0xc] ;  /* 0x00000c0c16137981 */ /* 0x000f62000c1e1900 */
[----:B------:R-:W0:Y:S01]  /*0680*/  S2R R26, SR_CgaCtaId ;  /* 0x00000000001a7919 */ /* 0x000e220000008800 */
[----:B------:R-:W-:-:S04]  /*0690*/  MOV R25, 0x400 ;  /* 0x0000040000197802 */ /* 0x000fc80000000f00 */
[----:B0-----:R-:W-:-:S05]  /*06a0*/  LEA R25, R26, R25, 0x18 ;  /* 0x000000191a197211 */ /* 0x001fca00078ec0ff */
[C---:B------:R-:W-:Y:S01]  /*06b0*/  IMAD R25, R2.reuse, 0x10, R25 ;  /* 0x0000001002197824 */ /* 0x040fe200078e0219 */
[----:B------:R-:W-:-:S04]  /*06c0*/  IADD3 R2, PT, PT, R2, 0x4, RZ ;  /* 0x0000000402027810 */ /* 0x000fc80007ffe0ff */
[----:B---3--:R1:W-:Y:S04]  /*06d0*/  STS.128 [R25], R4 ;  /* 0x0000000419007388 */ /* 0x0083e80000000c00 */
[----:B--2---:R1:W-:Y:S04]  /*06e0*/  STS.128 [R25+0x10], R8 ;  /* 0x0000100819007388 */ /* 0x0043e80000000c00 */
[----:B----4-:R1:W-:Y:S04]  /*06f0*/  STS.128 [R25+0x20], R12 ;  /* 0x0000200c19007388 */ /* 0x0103e80000000c00 */
[----:B-----5:R1:W-:Y:S02]  /*0700*/  STS.128 [R25+0x30], R16 ;  /* 0x0000301019007388 */ /* 0x0203e40000000c00 */
.L_x_3:
[----:B------:R-:W-:Y:S05]  /*0710*/  @!P1 BRA `(.L_x_0) ;  /* 0x00000000008c9947 */ /* 0x000fea0003800000 */
[----:B------:R-:W-:Y:S02]  /*0720*/  ISETP.NE.AND P0, PT, R24, 0x1, PT ;  /* 0x000000011800780c */ /* 0x000fe40003f05270 */
[----:B------:R-:W-:-:S04]  /*0730*/  LOP3.LUT R0, R0, 0x1, RZ, 0xc0, !PT ;  /* 0x0000000100007812 */ /* 0x000fc800078ec0ff */
[----:B------:R-:W-:-:S07]  /*0740*/  ISETP.NE.U32.AND P1, PT, R0, 0x1, PT ;  /* 0x000000010000780c */ /* 0x000fce0003f25070 */
[----:B01----:R-:W0:Y:S01]  /*0750*/  @P0 S2R R11, SR_CgaCtaId ;  /* 0x00000000000b0919 */ /* 0x003e220000008800 */
[----:B------:R-:W1:Y:S01]  /*0760*/  @P0 LDC.64 R8, c[0x0][0x3a0] ;  /* 0x0000e800ff080b82 */ /* 0x000e620000000a00 */
[----:B------:R-:W-:-:S07]  /*0770*/  @P0 MOV R0, 0x400 ;  /* 0x0000040000000802 */ /* 0x000fce0000000f00 */
[----:B------:R-:W2:Y:S08]  /*0780*/  @P0 LDC.64 R6, c[0x0][0x398] ;  /* 0x0000e600ff060b82 */ /* 0x000eb00000000a00 */
[----:B------:R-:W3:Y:S08]  /*0790*/  @!P1 LDC.64 R12, c[0x0][0x3a0] ;  /* 0x0000e800ff0c9b82 */ /* 0x000ef00000000a00 */
[----:B------:R-:W4:Y:S01]  /*07a0*/  @!P1 LDC.64 R4, c[0x0][0x398] ;  /* 0x0000e600ff049b82 */ /* 0x000f220000000a00 */
[----:B-1----:R-:W-:Y:S01]  /*07b0*/  @P0 IMAD.WIDE.U32 R22, R2, 0x4, R8 ;  /* 0x0000000402160825 */ /* 0x002fe200078e0008 */
[----:B0-----:R-:W-:-:S03]  /*07c0*/  @P0 LEA R11, R11, R0, 0x18 ;  /* 0x000000000b0b0211 */ /* 0x001fc600078ec0ff */
[C---:B--2---:R-:W-:Y:S02]  /*07d0*/  @P0 IMAD.WIDE.U32 R20, R2.reuse, 0xc, R6 ;  /* 0x0000000c02140825 */ /* 0x044fe400078e0006 */
[----:B------:R-:W2:Y:S02]  /*07e0*/  @P0 LDG.E R7, desc[UR12][R22.64+0x4] ;  /* 0x0000040c16070981 */ /* 0x000ea4000c1e1900 */
[C---:B------:R-:W-:Y:S02]  /*07f0*/  @P0 IMAD R0, R2.reuse, 0x10, R11 ;  /* 0x0000001002000824 */ /* 0x040fe400078e020b */
[----:B------:R-:W-:Y:S01]  /*0800*/  @P0 VIADD R2, R2, 0x2 ;  /* 0x0000000202020836 */ /* 0x000fe20000000000 */
[----:B------:R0:W5:Y:S03]  /*0810*/  @P0 LDG.E R11, desc[UR12][R22.64] ;  /* 0x0000000c160b0981 */ /* 0x000166000c1e1900 */
[C---:B---3--:R-:W-:Y:S01]  /*0820*/  @!P1 IMAD.WIDE.U32 R18, R2.reuse, 0x4, R12 ;  /* 0x0000000402129825 */ /* 0x048fe200078e000c */
[----:B------:R-:W5:Y:S04]  /*0830*/  @P0 LDG.E R8, desc[UR12][R20.64] ;  /* 0x0000000c14080981 */ /* 0x000f68000c1e1900 */
[----:B------:R-:W5:Y:S01]  /*0840*/  @P0 LDG.E R9, desc[UR12][R20.64+0x4] ;  /* 0x0000040c14090981 */ /* 0x000f62000c1e1900 */
[----:B----4-:R-:W-:-:S03]  /*0850*/  @!P1 IMAD.WIDE.U32 R16, R2, 0xc, R4 ;  /* 0x0000000c02109825 */ /* 0x010fc600078e0004 */
[----:B------:R-:W5:Y:S04]  /*0860*/  @P0 LDG.E R10, desc[UR12][R20.64+0x8] ;  /* 0x0000080c140a0981 */ /* 0x000f68000c1e1900 */
[----:B------:R-:W2:Y:S04]  /*0870*/  @P0 LDG.E R4, desc[UR12][R20.64+0xc] ;  /* 0x00000c0c14040981 */ /* 0x000ea8000c1e1900 */
[----:B------:R-:W2:Y:S04]  /*0880*/  @P0 LDG.E R5, desc[UR12][R20.64+0x10] ;  /* 0x0000100c14050981 */ /* 0x000ea8000c1e1900 */
[----:B------:R-:W2:Y:S04]  /*0890*/  @P0 LDG.E R6, desc[UR12][R20.64+0x14] ;  /* 0x0000140c14060981 */ /* 0x000ea8000c1e1900 */
[----:B------:R-:W3:Y:S04]  /*08a0*/  @!P1 LDG.E R15, desc[UR12][R18.64] ;  /* 0x0000000c120f9981 */ /* 0x000ee8000c1e1900 */
[----:B------:R-:W3:Y:S04]  /*08b0*/  @!P1 LDG.E R12, desc[UR12][R16.64] ;  /* 0x0000000c100c9981 */ /* 0x000ee8000c1e1900 */
[----:B------:R-:W3:Y:S04]  /*08c0*/  @!P1 LDG.E R13, desc[UR12][R16.64+0x4] ;  /* 0x0000040c100d9981 */ /* 0x000ee8000c1e1900 */
[----:B------:R-:W3:Y:S01]  /*08d0*/  @!P1 LDG.E R14, desc[UR12][R16.64+0x8] ;  /* 0x0000080c100e9981 */ /* 0x000ee2000c1e1900 */
[----:B0-----:R-:W0:Y:S01]  /*08e0*/  @!P1 S2R R23, SR_CgaCtaId ;  /* 0x0000000000179919 */ /* 0x001e220000008800 */
[----:B------:R-:W-:-:S04]  /*08f0*/  @!P1 MOV R22, 0x400 ;  /* 0x0000040000169802 */ /* 0x000fc80000000f00 */
[----:B0-----:R-:W-:-:S04]  /*0900*/  @!P1 LEA R23, R23, R22, 0x18 ;  /* 0x0000001617179211 */ /* 0x001fc800078ec0ff */
[----:B------:R-:W-:Y:S01]  /*0910*/  @!P1 LEA R2, R2, R23, 0x4 ;  /* 0x0000001702029211 */ /* 0x000fe200078e20ff */
[----:B-----5:R4:W-:Y:S04]  /*0920*/  @P0 STS.128 [R0], R8 ;  /* 0x0000000800000388 */ /* 0x0209e80000000c00 */
[----:B--2---:R4:W-:Y:S04]  /*0930*/  @P0 STS.128 [R0+0x10], R4 ;  /* 0x0000100400000388 */ /* 0x0049e80000000c00 */
[----:B---3--:R4:W-:Y:S02]  /*0940*/  @!P1 STS.128 [R2], R12 ;  /* 0x0000000c02009388 */ /* 0x0089e40000000c00 */
.L_x_0:
[----:B------:R-:W2:Y:S01]  /*0950*/  LDCU UR4, c[0x0][0x380] ;  /* 0x00007000ff0477ac */ /* 0x000ea20008000800 */
[----:B------:R-:W-:Y:S01]  /*0960*/  BAR.SYNC.DEFER_BLOCKING 0x0 ;  /* 0x0000000000007b1d */ /* 0x000fe20000010000 */
[----:B--2---:R-:W-:-:S13]  /*0970*/  ISETP.GE.AND P0, PT, R3, UR4, PT ;  /* 0x0000000403007c0c */ /* 0x004fda000bf06270 */
[----:B------:R-:W-:Y:S05]  /*0980*/  @P0 EXIT ;  /* 0x000000000000094d */ /* 0x000fea0003800000 */
[----:B01--4-:R-:W0:Y:S01]  /*0990*/  LDC.64 R4, c[0x0][0x3a0] ;  /* 0x0000e800ff047b82 */ /* 0x013e220000000a00 */
[----:B------:R-:W1:Y:S01]  /*09a0*/  LDCU UR5, c[0x0][0x388] ;  /* 0x00007100ff0577ac */ /* 0x000e620008000800 */
[----:B0-----:R-:W-:-:S05]  /*09b0*/  IMAD.WIDE R4, R3, 0x4, R4 ;  /* 0x0000000403047825 */ /* 0x001fca00078e0204 */
[----:B------:R0:W5:Y:S01]  /*09c0*/  LDG.E R2, desc[UR12][R4.64] ;  /* 0x0000000c04027981 */ /* 0x000162000c1e1900 */
[----:B------:R-:W2:Y:S01]  /*09d0*/  LDCU UR6, c[0x0][0x388] ;  /* 0x00007100ff0677ac */ /* 0x000ea20008000800 */
[----:B-1----:R-:W-:Y:S01]  /*09e0*/  UISETP.GE.AND UP0, UPT, UR5, 0x1, UPT ;  /* 0x000000010500788c */ /* 0x002fe2000bf06270 */
[----:B--2---:R-:W-:-:S08]  /*09f0*/  IMAD.U32 R0, RZ, RZ, UR6 ;  /* 0x00000006ff007e24 */ /* 0x004fd0000f8e00ff */
[----:B0-----:R-:W-:Y:S05]  /*0a00*/  BRA.U !UP0, `(.L_x_4) ;  /* 0x0000000508407547 */ /* 0x001fea000b800000 */
[----:B------:R-:W-:-:S09]  /*0a10*/  UISETP.GE.AND UP0, UPT, UR4, 0x1, UPT ;  /* 0x000000010400788c */ /* 0x000fd2000bf06270 */
[----:B------:R-:W-:Y:S05]  /*0a20*/  BRA.U !UP0, `(.L_x_4) ;  /* 0x0000000508387547 */ /* 0x000fea000b800000 */
[----:B------:R-:W0:Y:S01]  /*0a30*/  LDC.64 R4, c[0x0][0x398] ;  /* 0x0000e600ff047b82 */ /* 0x000e220000000a00 */
[----:B------:R-:W1:Y:S01]  /*0a40*/  LDCU UR4, c[0x0][0x390] ;  /* 0x00007200ff0477ac */ /* 0x000e620008000800 */
[----:B0-----:R-:W-:-:S05]  /*0a50*/  IMAD.WIDE R4, R3, 0xc, R4 ;  /* 0x0000000c03047825 */ /* 0x001fca00078e0204 */
[----:B------:R0:W5:Y:S04]  /*0a60*/  LDG.E R8, desc[UR12][R4.64] ;  /* 0x0000000c04087981 */ /* 0x000168000c1e1900 */
[----:B------:R0:W5:Y:S04]  /*0a70*/  LDG.E R9, desc[UR12][R4.64+0x4] ;  /* 0x0000040c04097981 */ /* 0x000168000c1e1900 */
[----:B------:R0:W5:Y:S01]  /*0a80*/  LDG.E R11, desc[UR12][R4.64+0x8] ;  /* 0x0000080c040b7981 */ /* 0x000162000c1e1900 */
[----:B------:R-:W-:Y:S01]  /*0a90*/  IMAD.MOV.U32 R10, RZ, RZ, RZ ;  /* 0x000000ffff0a7224 */ /* 0x000fe200078e00ff */
[----:B------:R-:W-:Y:S01]  /*0aa0*/  MOV R0, UR6 ;  /* 0x0000000600007c02 */ /* 0x000fe20008000f00 */
[----:B-1---5:R-:W-:-:S07]  /*0ab0*/  FADD R13, R2, UR4 ;  /* 0x00000004020d7e21 */ /* 0x022fce0008000000 */
.L_x_11:
[----:B0-----:R-:W0:Y:S01]  /*0ac0*/  LDC.64 R4, c[0x0][0x3a8] ;  /* 0x0000ea00ff047b82 */ /* 0x001e220000000a00 */
[----:B------:R-:W1:Y:S01]  /*0ad0*/  LDCU UR4, c[0x0][0x388] ;  /* 0x00007100ff0477ac */ /* 0x000e620008000800 */
[----:B0-----:R-:W-:-:S05]  /*0ae0*/  IMAD.WIDE.U32 R4, R10, 0xc, R4 ;  /* 0x0000000c0a047825 */ /* 0x001fca00078e0004 */
[----:B------:R-:W2:Y:S04]  /*0af0*/  LDG.E R15, desc[UR12][R4.64] ;  /* 0x0000000c040f7981 */ /* 0x000ea8000c1e1900 */
[----:B------:R-:W3:Y:S04]  /*0b00*/  LDG.E R14, desc[UR12][R4.64+0x4] ;  /* 0x0000040c040e7981 */ /* 0x000ee8000c1e1900 */
[----:B------:R-:W4:Y:S01]  /*0b10*/  LDG.E R6, desc[UR12][R4.64+0x8] ;  /* 0x0000080c04067981 */ /* 0x000f22000c1e1900 */
[----:B------:R-:W-:Y:S01]  /*0b20*/  VIADD R10, R10, 0x1 ;  /* 0x000000010a0a7836 */ /* 0x000fe20000000000 */
[----:B------:R-:W-:Y:S01]  /*0b30*/  BSSY.RECONVERGENT B0, `(.L_x_5) ;  /* 0x000003a000007945 */ /* 0x000fe20003800200 */
[----:B------:R-:W-:-:S03]  /*0b40*/  IMAD.MOV.U32 R12, RZ, RZ, RZ ;  /* 0x000000ffff0c7224 */ /* 0x000fc600078e00ff */
[----:B-1----:R-:W-:Y:S01]  /*0b50*/  ISETP.NE.AND P0, PT, R10, UR4, PT ;  /* 0x000000040a007c0c */ /* 0x002fe2000bf05270 */
[C---:B--2---:R-:W-:Y:S01]  /*0b60*/  FFMA R15, R13.reuse, R15, R8 ;  /* 0x0000000f0d0f7223 */ /* 0x044fe20000000008 */
[C---:B---3--:R-:W-:Y:S01]  /*0b70*/  FFMA R14, R13.reuse, R14, R9 ;  /* 0x0000000e0d0e7223 */ /* 0x048fe20000000009 */
[----:B----4-:R-:W-:-:S10]  /*0b80*/  FFMA R17, R13, R6, R11 ;  /* 0x000000060d117223 */ /* 0x010fd4000000000b */
.L_x_10:
[----:B------:R-:W-:Y:S01]  /*0b90*/  ISETP.NE.AND P1, PT, R12, R3, PT ;  /* 0x000000030c00720c */ /* 0x000fe20003f25270 */
[----:B------:R-:W-:-:S12]  /*0ba0*/  BSSY.RELIABLE B1, `(.L_x_6) ;  /* 0x000002d000017945 */ /* 0x000fd80003800100 */
[----:B------:R-:W-:Y:S05]  /*0bb0*/  @!P1 BRA `(.L_x_7) ;  /* 0x0000000000ac9947 */ /* 0x000fea0003800000 */
[----:B------:R-:W0:Y:S02]  /*0bc0*/  LDCU UR4, c[0x0][0x38c] ;  /* 0x00007180ff0477ac */ /* 0x000e240008000800 */
[----:B0-----:R-:W-:-:S13]  /*0bd0*/  ISETP.GE.AND P1, PT, R12, UR4, PT ;  /* 0x000000040c007c0c */ /* 0x001fda000bf26270 */
[----:B------:R-:W-:Y:S05]  /*0be0*/  @!P1 BRA `(.L_x_8) ;  /* 0x0000000000589947 */ /* 0x000fea0003800000 */
[----:B------:R-:W0:Y:S01]  /*0bf0*/  LDC.64 R4, c[0x0][0x398] ;  /* 0x0000e600ff047b82 */ /* 0x000e220000000a00 */
[----:B------:R-:W1:Y:S07]  /*0c00*/  LDCU UR4, c[0x0][0x390] ;  /* 0x00007200ff0477ac */ /* 0x000e6e0008000800 */
[----:B------:R-:W2:Y:S01]  /*0c10*/  LDC.64 R6, c[0x0][0x3a0] ;  /* 0x0000e800ff067b82 */ /* 0x000ea20000000a00 */
[----:B0-----:R-:W-:-:S05]  /*0c20*/  IMAD.WIDE.U32 R4, R12, 0xc, R4 ;  /* 0x0000000c0c047825 */ /* 0x001fca00078e0004 */
[----:B------:R-:W3:Y:S01]  /*0c30*/  LDG.E R19, desc[UR12][R4.64+0x4] ;  /* 0x0000040c04137981 */ /* 0x000ee2000c1e1900 */
[----:B--2---:R-:W-:-:S03]  /*0c40*/  IMAD.WIDE.U32 R6, R12, 0x4, R6 ;  /* 0x000000040c067825 */ /* 0x004fc600078e0006 */
[----:B------:R-:W2:Y:S04]  /*0c50*/  LDG.E R16, desc[UR12][R4.64] ;  /* 0x0000000c04107981 */ /* 0x000ea8000c1e1900 */
[----:B------:R-:W4:Y:S04]  /*0c60*/  LDG.E R18, desc[UR12][R4.64+0x8] ;  /* 0x0000080c04127981 */ /* 0x000f28000c1e1900 */
[----:B------:R-:W1:Y:S01]  /*0c70*/  LDG.E R6, desc[UR12][R6.64] ;  /* 0x0000000c06067981 */ /* 0x000e62000c1e1900 */
[----:B---3--:R-:W-:Y:S01]  /*0c80*/  FADD R20, R14, -R19 ;  /* 0x800000130e147221 */ /* 0x008fe20000000000 */
[----:B--2---:R-:W-:-:S03]  /*0c90*/  FADD R19, R15, -R16 ;  /* 0x800000100f137221 */ /* 0x004fc60000000000 */
[----:B------:R-:W-:Y:S01]  /*0ca0*/  FMUL R20, R20, R20 ;  /* 0x0000001414147220 */ /* 0x000fe20000400000 */
[----:B----4-:R-:W-:-:S03]  /*0cb0*/  FADD R18, R17, -R18 ;  /* 0x8000001211127221 */ /* 0x010fc60000000000 */
[----:B------:R-:W-:Y:S01]  /*0cc0*/  FFMA R19, R19, R19, R20 ;  /* 0x0000001313137223 */ /* 0x000fe20000000014 */
[----:B-1----:R-:W-:-:S03]  /*0cd0*/  FADD R16, R6, UR4 ;  /* 0x0000000406107e21 */ /* 0x002fc60008000000 */
[----:B------:R-:W-:Y:S01]  /*0ce0*/  FFMA R19, R18, R18, R19 ;  /* 0x0000001212137223 */ /* 0x000fe20000000013 */
[----:B------:R-:W-:-:S05]  /*0cf0*/  FMUL R16, R16, R16 ;  /* 0x0000001010107220 */ /* 0x000fca0000400000 */
[----:B------:R-:W-:-:S13]  /*0d00*/  FSETP.GTU.AND P1, PT, R19, R16, PT ;  /* 0x000000101300720b */ /* 0x000fda0003f2c000 */
[----:B------:R-:W-:Y:S05]  /*0d10*/  @!P1 BREAK.RELIABLE B1 ;  /* 0x0000000000019942 */ /* 0x000fea0003800100 */
[----:B------:R-:W-:Y:S05]  /*0d20*/  @P1 BRA `(.L_x_7) ;  /* 0x0000000000501947 */ /* 0x000fea0003800000 */
[----:B------:R-:W-:Y:S01]  /*0d30*/  MOV R5, 0xffffffff ;  /* 0xffffffff00057802 */ /* 0x000fe20000000f00 */
[----:B------:R-:W-:Y:S06]  /*0d40*/  BRA `(.L_x_9) ;  /* 0x0000000000607947 */ /* 0x000fec0003800000 */
.L_x_8:
[----:B------:R-:W0:Y:S01]  /*0d50*/  S2UR UR5, SR_CgaCtaId ;  /* 0x00000000000579c3 */ /* 0x000e220000008800 */
[----:B------:R-:W-:Y:S02]  /*0d60*/  UMOV UR4, 0x400 ;  /* 0x0000040000047882 */ /* 0x000fe40000000000 */
[----:B0-----:R-:W-:-:S06]  /*0d70*/  ULEA UR4, UR5, UR4, 0x18 ;  /* 0x0000000405047291 */ /* 0x001fcc000f8ec0ff */
[----:B------:R-:W-:-:S05]  /*0d80*/  LEA R4, R12, UR4, 0x4 ;  /* 0x000000040c047c11 */ /* 0x000fca000f8e20ff */
[----:B------:R-:W0:Y:S01]  /*0d90*/  LDCU UR4, c[0x0][0x390] ;  /* 0x00007200ff0477ac */ /* 0x000e220008000800 */
[----:B------:R-:W1:Y:S02]  /*0da0*/  LDS.128 R4, [R4] ;  /* 0x0000000004047984 */ /* 0x000e640000000c00 */
[----:B-1----:R-:W-:Y:S01]  /*0db0*/  FADD R16, R14, -R5 ;  /* 0x800000050e107221 */ /* 0x002fe20000000000 */
[----:B------:R-:W-:Y:S01]  /*0dc0*/  FADD R5, R15, -R4 ;  /* 0x800000040f057221 */ /* 0x000fe20000000000 */
[----:B------:R-:W-:Y:S01]  /*0dd0*/  FADD R6, R17, -R6 ;  /* 0x8000000611067221 */ /* 0x000fe20000000000 */
[----:B0-----:R-:W-:Y:S01]  /*0de0*/  FADD R7, R7, UR4 ;  /* 0x0000000407077e21 */ /* 0x001fe20008000000 */
[----:B------:R-:W-:-:S03]  /*0df0*/  FMUL R16, R16, R16 ;  /* 0x0000001010107220 */ /* 0x000fc60000400000 */
[----:B------:R-:W-:Y:S01]  /*0e00*/  FMUL R7, R7, R7 ;  /* 0x0000000707077220 */ /* 0x000fe20000400000 */
[----:B------:R-:W-:-:S04]  /*0e10*/  FFMA R5, R5, R5, R16 ;  /* 0x0000000505057223 */ /* 0x000fc80000000010 */
[----:B------:R-:W-:Y:S01]  /*0e20*/  FFMA R6, R6, R6, R5 ;  /* 0x0000000606067223 */ /* 0x000fe20000000005 */
[----:B------:R-:W-:-:S04]  /*0e30*/  IMAD.MOV.U32 R5, RZ, RZ, -0x1 ;  /* 0xffffffffff057424 */ /* 0x000fc800078e00ff */
[----:B------:R-:W-:-:S13]  /*0e40*/  FSETP.GTU.AND P1, PT, R6, R7, PT ;  /* 0x000000070600720b */ /* 0x000fda0003f2c000 */
[----:B------:R-:W-:Y:S05]  /*0e50*/  @!P1 BREAK.RELIABLE B1 ;  /* 0x0000000000019942 */ /* 0x000fea0003800100 */
[----:B------:R-:W-:Y:S05]  /*0e60*/  @!P1 BRA `(.L_x_9) ;  /* 0x0000000000189947 */ /* 0x000fea0003800000 */
.L_x_7:
[----:B------:R-:W-:Y:S05]  /*0e70*/  BSYNC.RELIABLE B1 ;  /* 0x0000000000017941 */ /* 0x000fea0003800100 */
.L_x_6:
[----:B------:R-:W0:Y:S01]  /*0e80*/  LDCU UR4, c[0x0][0x380] ;  /* 0x00007000ff0477ac */ /* 0x000e220008000800 */
[----:B------:R-:W-:-:S04]  /*0e90*/  IADD3 R12, PT, PT, R12, 0x1, RZ ;  /* 0x000000010c0c7810 */ /* 0x000fc80007ffe0ff */
[----:B0-----:R-:W-:-:S13]  /*0ea0*/  ISETP.NE.AND P1, PT, R12, UR4, PT ;  /* 0x000000040c007c0c */ /* 0x001fda000bf25270 */
[----:B------:R-:W-:Y:S05]  /*0eb0*/  @P1 BRA `(.L_x_10) ;  /* 0xfffffffc00341947 */ /* 0x000fea000383ffff */
[----:B------:R-:W-:-:S07]  /*0ec0*/  IMAD.MOV.U32 R5, RZ, RZ, RZ ;  /* 0x000000ffff057224 */ /* 0x000fce00078e00ff */
.L_x_9:
[----:B------:R-:W-:Y:S05]  /*0ed0*/  BSYNC.RECONVERGENT B0 ;  /* 0x0000000000007941 */ /* 0x000fea0003800200 */
.L_x_5:
[----:B------:R-:W-:Y:S05]  /*0ee0*/  WARPSYNC.ALL ;  /* 0x0000000000007948 */ /* 0x000fea0003800000 */
[----:B------:R-:W-:Y:S01]  /*0ef0*/  IADD3 R0, PT, PT, R5, R0, RZ ;  /* 0x0000000005007210 */ /* 0x000fe20007ffe0ff */
[----:B------:R-:W-:Y:S06]  /*0f00*/  @P0 BRA `(.L_x_11) ;  /* 0xfffffff800ec0947 */ /* 0x000fec000383ffff */
.L_x_4:
[----:B------:R-:W0:Y:S01]  /*0f10*/  LDCU UR4, c[0x0][0x390] ;  /* 0x00007200ff0477ac */ /* 0x000e220008000800 */
[----:B------:R-:W-:Y:S01]  /*0f20*/  BSSY.RECONVERGENT B0, `(.L_x_12) ;  /* 0x0000046000007945 */ /* 0x000fe20003800200 */
[----:B------:R-:W-:Y:S02]  /*0f30*/  IMAD.MOV.U32 R14, RZ, RZ, 0x3f800000 ;  /* 0x3f800000ff0e7424 */ /* 0x000fe400078e00ff */
[----:B0----5:R-:W-:-:S05]  /*0f40*/  FADD R2, R2, UR4 ;  /* 0x0000000402027e21 */ /* 0x021fca0008000000 */
[----:B------:R-:W-:-:S13]  /*0f50*/  FSETP.NEU.AND P0, PT, R2, 1, PT ;  /* 0x3f8000000200780b */ /* 0x000fda0003f0d000 */
[----:B------:R-:W-:Y:S05]  /*0f60*/  @!P0 BRA `(.L_x_13) ;  /* 0x0000000400048947 */ /* 0x000fea0003800000 */
[----:B------:R-:W-:-:S13]  /*0f70*/  FSETP.NAN.AND P0, PT, |R2|, |R2|, PT ;  /* 0x400000020200720b */ /* 0x000fda0003f08200 */
[----:B------:R-:W-:Y:S01]  /*0f80*/  @P0 FADD R14, R2, 2 ;  /* 0x40000000020e0421 */ /* 0x000fe20000000000 */
[----:B------:R-:W-:Y:S06]  /*0f90*/  @P0 BRA `(.L_x_13) ;  /* 0x0000000000f80947 */ /* 0x000fec0003800000 */
[C---:B------:R-:W-:Y:S01]  /*0fa0*/  FMUL R5, |R2|.reuse, 16777216 ;  /* 0x4b80000002057820 */ /* 0x040fe20000400200 */
[----:B------:R-:W-:Y:S01]  /*0fb0*/  FSETP.GEU.AND P0, PT, |R2|, 1.175494350822287508e-38, PT ;  /* 0x008000000200780b */ /* 0x000fe20003f0e200 */
[----:B------:R-:W-:-:S03]  /*0fc0*/  HFMA2 R10, -RZ, RZ, 0.771484375, 0.21533203125 ;  /* 0x3a2c32e4ff0a7431 */ /* 0x000fc600000001ff */
[----:B------:R-:W-:-:S04]  /*0fd0*/  FSEL R5, R5, |R2|, !P0 ;  /* 0x4000000205057208 */ /* 0x000fc80004000000 */
[----:B------:R-:W-:-:S04]  /*0fe0*/  IADD3 R4, PT, PT, R5, -0x3f3504f3, RZ ;  /* 0xc0cafb0d05047810 */ /* 0x000fc80007ffe0ff */
[----:B------:R-:W-:-:S05]  /*0ff0*/  LOP3.LUT R4, R4, 0xff800000, RZ, 0xc0, !PT ;  /* 0xff80000004047812 */ /* 0x000fca00078ec0ff */
[----:B------:R-:W-:Y:S01]  /*1000*/  IMAD.IADD R5, R5, 0x1, -R4 ;  /* 0x0000000105057824 */ /* 0x000fe200078e0a04 */
[----:B------:R-:W-:-:S03]  /*1010*/  I2FP.F32.S32 R4, R4 ;  /* 0x0000000400047245 */ /* 0x000fc60000201400 */
[C---:B------:R-:W-:Y:S01]  /*1020*/  FADD R7, R5.reuse, 1 ;  /* 0x3f80000005077421 */ /* 0x040fe20000000000 */
[----:B------:R-:W-:Y:S01]  /*1030*/  FADD R6, R5, -1 ;  /* 0xbf80000005067421 */ /* 0x000fe20000000000 */
[----:B------:R-:W-:Y:S02]  /*1040*/  FSEL R5, RZ, -24, P0 ;  /* 0xc1c00000ff057808 */ /* 0x000fe40000000000 */
[----:B------:R-:W-:Y:S01]  /*1050*/  FSETP.NEU.AND P0, PT, |R2|, +INF , PT ;  /* 0x7f8000000200780b */ /* 0x000fe20003f0d200 */
[----:B------:R-:W-:Y:S01]  /*1060*/  FADD R8, R6, R6 ;  /* 0x0000000606087221 */ /* 0x000fe20000000000 */
[----:B------:R-:W0:Y:S01]  /*1070*/  MUFU.RCP R7, R7 ;  /* 0x0000000700077308 */ /* 0x000e220000001000 */
[----:B------:R-:W-:Y:S01]  /*1080*/  FFMA R4, R4, 1.1920928955078125e-07, R5 ;  /* 0x3400000004047823 */ /* 0x000fe20000000005 */
[----:B------:R-:W-:-:S13]  /*1090*/  FSETP.NEU.AND P0, PT, R2, RZ, P0 ;  /* 0x000000ff0200720b */ /* 0x000fda000070d000 */
[----:B------:R-:W-:Y:S01]  /*10a0*/  @!P0 FADD R2, R2, R2 ;  /* 0x0000000202028221 */ /* 0x000fe20000000000 */
[----:B0-----:R-:W-:-:S04]  /*10b0*/  FMUL R9, R7, R8 ;  /* 0x0000000807097220 */ /* 0x001fc80000400000 */
[----:B------:R-:W-:Y:S01]  /*10c0*/  FADD R8, R6, -R9 ;  /* 0x8000000906087221 */ /* 0x000fe20000000000 */
[CC--:B------:R-:W-:Y:S01]  /*10d0*/  FMUL R5, R9.reuse, R9.reuse ;  /* 0x0000000909057220 */ /* 0x0c0fe20000400000 */
[----:B------:R-:W-:Y:S02]  /*10e0*/  FFMA R13, R9, 1.4426950216293334961, R4 ;  /* 0x3fb8aa3b090d7823 */ /* 0x000fe40000000004 */
[----:B------:R-:W-:Y:S01]  /*10f0*/  FADD R11, R8, R8 ;  /* 0x00000008080b7221 */ /* 0x000fe20000000000 */
[C---:B------:R-:W-:Y:S01]  /*1100*/  FFMA R8, R5.reuse, R10, 0.0032181653659790754318 ;  /* 0x3b52e7db05087423 */ /* 0x040fe2000000000a */
[----:B------:R-:W-:Y:S02]  /*1110*/  FADD R4, R4, -R13 ;  /* 0x8000000d04047221 */ /* 0x000fe40000000000 */
[----:B------:R-:W-:Y:S01]  /*1120*/  FFMA R6, R6, -R9, R11 ;  /* 0x8000000906067223 */ /* 0x000fe2000000000b */
[----:B------:R-:W-:Y:S01]  /*1130*/  FFMA R8, R5, R8, 0.018033718690276145935 ;  /* 0x3c93bb7305087423 */ /* 0x000fe20000000008 */
[----:B------:R-:W-:-:S02]  /*1140*/  FFMA R11, R9, 1.4426950216293334961, R4 ;  /* 0x3fb8aa3b090b7823 */ /* 0x000fc40000000004 */
[----:B------:R-:W-:Y:S01]  /*1150*/  FMUL R6, R7, R6 ;  /* 0x0000000607067220 */ /* 0x000fe20000400000 */
[----:B------:R-:W-:-:S03]  /*1160*/  FFMA R8, R5, R8, 0.12022458761930465698 ;  /* 0x3df6384f05087423 */ /* 0x000fc60000000008 */
[----:B------:R-:W-:Y:S01]  /*1170*/  FFMA R4, R6, 1.4426950216293334961, R11 ;  /* 0x3fb8aa3b06047823 */ /* 0x000fe2000000000b */
[----:B------:R-:W-:-:S03]  /*1180*/  FMUL R8, R5, R8 ;  /* 0x0000000805087220 */ /* 0x000fc60000400000 */
[----:B------:R-:W-:Y:S01]  /*1190*/  FFMA R7, R9, 1.9251366722983220825e-08, R4 ;  /* 0x32a55e3409077823 */ /* 0x000fe20000000004 */
[----:B------:R-:W-:-:S04]  /*11a0*/  FMUL R5, R8, 3 ;  /* 0x4040000008057820 */ /* 0x000fc80000400000 */
[----:B------:R-:W-:Y:S01]  /*11b0*/  FFMA R5, R6, R5, R7 ;  /* 0x0000000506057223 */ /* 0x000fe20000000007 */
[----:B------:R-:W-:-:S03]  /*11c0*/  IMAD.MOV.U32 R7, RZ, RZ, 0x391fcb8e ;  /* 0x391fcb8eff077424 */ /* 0x000fc600078e00ff */
[----:B------:R-:W-:-:S04]  /*11d0*/  FFMA R8, R9, R8, R5 ;  /* 0x0000000809087223 */ /* 0x000fc80000000005 */
[----:B------:R-:W-:-:S04]  /*11e0*/  FADD R4, R13, R8 ;  /* 0x000000080d047221 */ /* 0x000fc80000000000 */
[----:B------:R-:W-:Y:S01]  /*11f0*/  FMUL R5, R4, 2 ;  /* 0x4000000004057820 */ /* 0x000fe20000400000 */
[----:B------:R-:W-:-:S03]  /*1200*/  FADD R13, -R13, R4 ;  /* 0x000000040d0d7221 */ /* 0x000fc60000000100 */
[----:B------:R-:W0:Y:S01]  /*1210*/  FRND R6, R5 ;  /* 0x0000000500067307 */ /* 0x000e220000201000 */
[----:B------:R-:W-:Y:S01]  /*1220*/  FADD R13, R8, -R13 ;  /* 0x8000000d080d7221 */ /* 0x000fe20000000000 */
[----:B------:R-:W-:Y:S01]  /*1230*/  FFMA R4, R4, 2, -R5 ;  /* 0x4000000004047823 */ /* 0x000fe20000000805 */
[----:B------:R-:W-:-:S03]  /*1240*/  FSETP.GT.AND P2, PT, |R5|, 152, PT ;  /* 0x431800000500780b */ /* 0x000fc60003f44200 */
[----:B------:R-:W-:Y:S01]  /*1250*/  FFMA R13, R13, 2, R4 ;  /* 0x400000000d0d7823 */ /* 0x000fe20000000004 */
[----:B0-----:R-:W-:Y:S01]  /*1260*/  FADD R4, R5, -R6 ;  /* 0x8000000605047221 */ /* 0x001fe20000000000 */
[----:B------:R-:W-:-:S03]  /*1270*/  FSETP.GT.AND P1, PT, R6, RZ, PT ;  /* 0x000000ff0600720b */ /* 0x000fc60003f24000 */
[----:B------:R-:W-:Y:S01]  /*1280*/  FADD R4, R4, R13 ;  /* 0x0000000d04047221 */ /* 0x000fe20000000000 */
[----:B------:R-:W-:Y:S02]  /*1290*/  SEL R6, RZ, 0x83000000, P1 ;  /* 0x83000000ff067807 */ /* 0x000fe40000800000 */
[----:B------:R-:W-:Y:S01]  /*12a0*/  FSETP.GEU.AND P1, PT, R5, RZ, PT ;  /* 0x000000ff0500720b */ /* 0x000fe20003f2e000 */
[----:B------:R-:W-:Y:S01]  /*12b0*/  FFMA R7, R4, R7, 0.0013391353422775864601 ;  /* 0x3aaf85ed04077423 */ /* 0x000fe20000000007 */
[----:B------:R-:W-:Y:S02]  /*12c0*/  IADD3 R8, PT, PT, R6, 0x7f000000, RZ ;  /* 0x7f00000006087810 */ /* 0x000fe40007ffe0ff */
[----:B------:R-:W-:Y:S01]  /*12d0*/  FSEL R14, RZ, +INF , !P1 ;  /* 0x7f800000ff0e7808 */ /* 0x000fe20004800000 */
[C---:B------:R-:W-:Y:S02]  /*12e0*/  FFMA R9, R4.reuse, R7, 0.0096188392490148544312 ;  /* 0x3c1d985604097423 */ /* 0x040fe40000000007 */
[----:B------:R-:W0:Y:S02]  /*12f0*/  F2I.NTZ R7, R5 ;  /* 0x0000000500077305 */ /* 0x000e240000203100 */
[----:B------:R-:W-:-:S04]  /*1300*/  FFMA R9, R4, R9, 0.055503588169813156128 ;  /* 0x3d6357bb04097423 */ /* 0x000fc80000000009 */
[----:B------:R-:W-:-:S04]  /*1310*/  FFMA R9, R4, R9, 0.24022644758224487305 ;  /* 0x3e75fdec04097423 */ /* 0x000fc80000000009 */
[----:B------:R-:W-:-:S04]  /*1320*/  FFMA R9, R4, R9, 0.69314718246459960938 ;  /* 0x3f31721804097423 */ /* 0x000fc80000000009 */
[----:B------:R-:W-:Y:S01]  /*1330*/  FFMA R9, R4, R9, 1 ;  /* 0x3f80000004097423 */ /* 0x000fe20000000009 */
[----:B0-----:R-:W-:-:S03]  /*1340*/  IMAD R7, R7, 0x800000, -R6 ;  /* 0x0080000007077824 */ /* 0x001fc600078e0a06 */
[----:B------:R-:W-:-:S04]  /*1350*/  FMUL R8, R8, R9 ;  /* 0x0000000908087220 */ /* 0x000fc80000400000 */
[----:B------:R-:W-:Y:S01]  /*1360*/  @!P2 FMUL R14, R7, R8 ;  /* 0x00000008070ea220 */ /* 0x000fe20000400000 */
[----:B------:R-:W-:-:S07]  /*1370*/  @!P0 LOP3.LUT R14, R2, 0x7fffffff, RZ, 0xc0, !PT ;  /* 0x7fffffff020e8812 */ /* 0x000fce00078ec0ff */
.L_x_13:
[----:B------:R-:W-:Y:S05]  /*1380*/  BSYNC.RECONVERGENT B0 ;  /* 0x0000000000007941 */ /* 0x000fea0003800200 */
.L_x_12:
[----:B------:R-:W0:Y:S01]  /*1390*/  LDCU UR4, c[0x0][0x388] ;  /* 0x00007100ff0477ac */ /* 0x000e220008000800 */
[----:B------:R-:W-:Y:S01]  /*13a0*/  MOV R10, 0x1 ;  /* 0x00000001000a7802 */ /* 0x000fe20000000f00 */
[----:B------:R-:W1:Y:S01]  /*13b0*/  F2F.F64.F32 R4, R14 ;  /* 0x0000000e00047310 */ /* 0x000e620000201800 */
[----:B------:R-:W-:Y:S01]  /*13c0*/  I2FP.F32.S32 R0, R0 ;  /* 0x0000000000007245 */ /* 0x000fe20000201400 */
[----:B------:R-:W-:Y:S01]  /*13d0*/  UMOV UR5, 0x402921fb ;  /* 0x402921fb00057882 */ /* 0x000fe20000000000 */
[----:B------:R-:W-:Y:S05]  /*13e0*/  BSSY.RECONVERGENT B0, `(.L_x_14) ;  /* 0x0000017000007945 */ /* 0x000fea0003800200 */
[----:B0-----:R-:W0:Y:S01]  /*13f0*/  I2F.F64 R6, UR4 ;  /* 0x0000000400067d12 */ /* 0x001e220008201c00 */
[----:B------:R-:W-:-:S02]  /*1400*/  UMOV UR4, 0x544486e0 ;  /* 0x544486e000047882 */ /* 0x000fc40000000000 */
[----:B-1----:R-:W-:-:S05]  /*1410*/  DMUL R4, R4, UR4 ;  /* 0x0000000404047c28 */ /* 0x002fca0008000000 */
[----:B0-----:R-:W0:Y:S02]  /*1420*/  MUFU.RCP64H R11, R7 ;  /* 0x00000007000b7308 */ /* 0x001e240000001800 */
[----:B0-----:R-:W-:-:S08]  /*1430*/  DFMA R8, -R6, R10, 1 ;  /* 0x3ff000000608742b */ /* 0x001fd0000000010a */
[----:B------:R-:W-:Y:S02]  /*1440*/  DFMA R12, R8, R8, R8 ;  /* 0x00000008080c722b */ /* 0x000fe40000000008 */
[----:B------:R-:W0:Y:S06]  /*1450*/  F2F.F64.F32 R8, R0 ;  /* 0x0000000000087310 */ /* 0x000e2c0000201800 */
[----:B------:R-:W-:-:S08]  /*1460*/  DFMA R12, R10, R12, R10 ;  /* 0x0000000c0a0c722b */ /* 0x000fd0000000000a */
[----:B------:R-:W-:Y:S02]  /*1470*/  DFMA R10, -R6, R12, 1 ;  /* 0x3ff00000060a742b */ /* 0x000fe4000000010c */
[----:B0-----:R-:W-:-:S06]  /*1480*/  DMUL R8, R4, R8 ;  /* 0x0000000804087228 */ /* 0x001fcc0000000000 */
[----:B------:R-:W-:-:S04]  /*1490*/  DFMA R10, R12, R10, R12 ;  /* 0x0000000a0c0a722b */ /* 0x000fc8000000000c */
[----:B------:R-:W-:-:S04]  /*14a0*/  FSETP.GEU.AND P1, PT, |R9|, 6.5827683646048100446e-37, PT ;  /* 0x036000000900780b */ /* 0x000fc80003f2e200 */
[----:B------:R-:W-:-:S08]  /*14b0*/  DMUL R4, R8, R10 ;  /* 0x0000000a08047228 */ /* 0x000fd00000000000 */
[----:B------:R-:W-:-:S08]  /*14c0*/  DFMA R12, -R6, R4, R8 ;  /* 0x00000004060c722b */ /* 0x000fd00000000108 */
[----:B------:R-:W-:-:S10]  /*14d0*/  DFMA R4, R10, R12, R4 ;  /* 0x0000000c0a04722b */ /* 0x000fd40000000004 */
[----:B------:R-:W-:-:S05]  /*14e0*/  FFMA R2, RZ, R7, R5 ;  /* 0x00000007ff027223 */ /* 0x000fca0000000005 */
[----:B------:R-:W-:-:S13]  /*14f0*/  FSETP.GT.AND P0, PT, |R2|, 1.469367938527859385e-39, PT ;  /* 0x001000000200780b */ /* 0x000fda0003f04200 */
[----:B------:R-:W-:Y:S05]  /*1500*/  @P0 BRA P1, `(.L_x_15) ;  /* 0x0000000000100947 */ /* 0x000fea0000800000 */
[----:B------:R-:W-:-:S07]  /*1510*/  MOV R0, 0x1530 ;  /* 0x0000153000007802 */ /* 0x000fce0000000f00 */
[----:B------:R-:W-:Y:S05]  /*1520*/  CALL.REL.NOINC `($__internal_0_$__cuda_sm20_div_rn_f64_full) ;  /* 0x0000000000207944 */ /* 0x000fea0003c00000 */
[----:B------:R-:W-:Y:S01]  /*1530*/  IMAD.MOV.U32 R4, RZ, RZ, R12 ;  /* 0x000000ffff047224 */ /* 0x000fe200078e000c */
[----:B------:R-:W-:-:S07]  /*1540*/  MOV R5, R13 ;  /* 0x0000000d00057202 */ /* 0x000fce0000000f00 */
.L_x_15:
[----:B------:R-:W-:Y:S05]  /*1550*/  BSYNC.RECONVERGENT B0 ;  /* 0x0000000000007941 */ /* 0x000fea0003800200 */
.L_x_14:
[----:B------:R-:W0:Y:S01]  /*1560*/  LDC.64 R6, c[0x0][0x3b0] ;  /* 0x0000ec00ff067b82 */ /* 0x000e220000000a00 */
[----:B------:R-:W1:Y:S01]  /*1570*/  F2F.F32.F64 R5, R4 ;  /* 0x0000000400057310 */ /* 0x000e620000301000 */
[----:B0-----:R-:W-:-:S05]  /*1580*/  IMAD.WIDE R2, R3, 0x4, R6 ;  /* 0x0000000403027825 */ /* 0x001fca00078e0206 */
[----:B-1----:R-:W-:Y:S01]  /*1590*/  STG.E desc[UR12][R2.64], R5 ;  /* 0x0000000502007986 */ /* 0x002fe2000c10190c */
[----:B------:R-:W-:Y:S05]  /*15a0*/  EXIT ;  /* 0x000000000000794d */ /* 0x000fea0003800000 */
        .weak           $__internal_0_$__cuda_sm20_div_rn_f64_full
        .type           $__internal_0_$__cuda_sm20_div_rn_f64_full,@function
        .size           $__internal_0_$__cuda_sm20_div_rn_f64_full,(.L_x_22 - $__internal_0_$__cuda_sm20_div_rn_f64_full)
$__internal_0_$__cuda_sm20_div_rn_f64_full:
[C---:B------:R-:W-:Y:S01]  /*15b0*/  FSETP.GEU.AND P0, PT, |R7|.reuse, 1.469367938527859385e-39, PT ;  /* 0x001000000700780b */ /* 0x040fe20003f0e200 */
[----:B------:R-:W-:Y:S01]  /*15c0*/  IMAD.MOV.U32 R12, RZ, RZ, 0x1ca00000 ;  /* 0x1ca00000ff0c7424 */ /* 0x000fe200078e00ff */
[----:B------:R-:W-:Y:S01]  /*15d0*/  LOP3.LUT R4, R7, 0x800fffff, RZ, 0xc0, !PT ;  /* 0x800fffff07047812 */ /* 0x000fe200078ec0ff */
[----:B------:R-:W-:Y:S01]  /*15e0*/  BSSY.RECONVERGENT B1, `(.L_x_16) ;  /* 0x0000055000017945 */ /* 0x000fe20003800200 */
[C---:B------:R-:W-:Y:S02]  /*15f0*/  FSETP.GEU.AND P2, PT, |R9|.reuse, 1.469367938527859385e-39, PT ;  /* 0x001000000900780b */ /* 0x040fe40003f4e200 */
[----:B------:R-:W-:Y:S01]  /*1600*/  LOP3.LUT R5, R4, 0x3ff00000, RZ, 0xfc, !PT ;  /* 0x3ff0000004057812 */ /* 0x000fe200078efcff */
[----:B------:R-:W-:Y:S01]  /*1610*/  IMAD.MOV.U32 R4, RZ, RZ, R6 ;  /* 0x000000ffff047224 */ /* 0x000fe200078e0006 */
[----:B------:R-:W-:Y:S02]  /*1620*/  MOV R14, 0x1 ;  /* 0x00000001000e7802 */ /* 0x000fe40000000f00 */
[----:B------:R-:W-:-:S02]  /*1630*/  LOP3.LUT R2, R9, 0x7ff00000, RZ, 0xc0, !PT ;  /* 0x7ff0000009027812 */ /* 0x000fc400078ec0ff */
[C---:B------:R-:W-:Y:S01]  /*1640*/  LOP3.LUT R13, R7.reuse, 0x7ff00000, RZ, 0xc0, !PT ;  /* 0x7ff00000070d7812 */ /* 0x040fe200078ec0ff */
[----:B------:R-:W-:Y:S01]  /*1650*/  @!P0 DMUL R4, R6, 8.98846567431157953865e+307 ;  /* 0x7fe0000006048828 */ /* 0x000fe20000000000 */
[----:B------:R-:W-:Y:S02]  /*1660*/  MOV R21, R2 ;  /* 0x0000000200157202 */ /* 0x000fe40000000f00 */
[C---:B------:R-:W-:Y:S01]  /*1670*/  ISETP.GE.U32.AND P1, PT, R2.reuse, R13, PT ;  /* 0x0000000d0200720c */ /* 0x040fe20003f26070 */
[----:B------:R-:W-:Y:S01]  /*1680*/  @!P2 IMAD.MOV.U32 R16, RZ, RZ, RZ ;  /* 0x000000ffff10a224 */ /* 0x000fe200078e00ff */
[----:B------:R-:W-:Y:S01]  /*1690*/  @!P2 LOP3.LUT R17, R7, 0x7ff00000, RZ, 0xc0, !PT ;  /* 0x7ff000000711a812 */ /* 0x000fe200078ec0ff */
[----:B------:R-:W0:Y:S01]  /*16a0*/  MUFU.RCP64H R15, R5 ;  /* 0x00000005000f7308 */ /* 0x000e220000001800 */
[----:B------:R-:W-:Y:S02]  /*16b0*/  IMAD.MOV.U32 R20, RZ, RZ, R13 ;  /* 0x000000ffff147224 */ /* 0x000fe400078e000d */
[----:B------:R-:W-:-:S02]  /*16c0*/  @!P2 ISETP.GE.U32.AND P3, PT, R2, R17, PT ;  /* 0x000000110200a20c */ /* 0x000fc40003f66070 */
[----:B------:R-:W-:Y:S02]  /*16d0*/  @!P0 LOP3.LUT R20, R5, 0x7ff00000, RZ, 0xc0, !PT ;  /* 0x7ff0000005148812 */ /* 0x000fe400078ec0ff */
[----:B------:R-:W-:-:S03]  /*16e0*/  @!P2 SEL R17, R12, 0x63400000, !P3 ;  /* 0x634000000c11a807 */ /* 0x000fc60005800000 */
[----:B------:R-:W-:Y:S01]  /*16f0*/  VIADD R22, R20, 0xffffffff ;  /* 0xffffffff14167836 */ /* 0x000fe20000000000 */
[----:B------:R-:W-:-:S04]  /*1700*/  @!P2 LOP3.LUT R17, R17, 0x80000000, R9, 0xf8, !PT ;  /* 0x800000001111a812 */ /* 0x000fc800078ef809 */
[----:B------:R-:W-:Y:S01]  /*1710*/  @!P2 LOP3.LUT R17, R17, 0x100000, RZ, 0xfc, !PT ;  /* 0x001000001111a812 */ /* 0x000fe200078efcff */
[----:B0-----:R-:W-:-:S08]  /*1720*/  DFMA R10, R14, -R4, 1 ;  /* 0x3ff000000e0a742b */ /* 0x001fd00000000804 */
[----:B------:R-:W-:-:S08]  /*1730*/  DFMA R10, R10, R10, R10 ;  /* 0x0000000a0a0a722b */ /* 0x000fd0000000000a */
[----:B------:R-:W-:Y:S01]  /*1740*/  DFMA R14, R14, R10, R14 ;  /* 0x0000000a0e0e722b */ /* 0x000fe2000000000e */
[----:B------:R-:W-:Y:S02]  /*1750*/  SEL R11, R12, 0x63400000, !P1 ;  /* 0x634000000c0b7807 */ /* 0x000fe40004800000 */
[----:B------:R-:W-:Y:S02]  /*1760*/  MOV R10, R8 ;  /* 0x00000008000a7202 */ /* 0x000fe40000000f00 */
[----:B------:R-:W-:-:S03]  /*1770*/  LOP3.LUT R11, R11, 0x800fffff, R9, 0xf8, !PT ;  /* 0x800fffff0b0b7812 */ /* 0x000fc600078ef809 */
[----:B------:R-:W-:-:S03]  /*1780*/  DFMA R18, R14, -R4, 1 ;  /* 0x3ff000000e12742b */ /* 0x000fc60000000804 */
[----:B------:R-:W-:-:S05]  /*1790*/  @!P2 DFMA R10, R10, 2, -R16 ;  /* 0x400000000a0aa82b */ /* 0x000fca0000000810 */
[----:B------:R-:W-:-:S05]  /*17a0*/  DFMA R14, R14, R18, R14 ;  /* 0x000000120e0e722b */ /* 0x000fca000000000e */
[----:B------:R-:W-:-:S03]  /*17b0*/  @!P2 LOP3.LUT R21, R11, 0x7ff00000, RZ, 0xc0, !PT ;  /* 0x7ff000000b15a812 */ /* 0x000fc600078ec0ff */
[----:B------:R-:W-:Y:S01]  /*17c0*/  DMUL R16, R14, R10 ;  /* 0x0000000a0e107228 */ /* 0x000fe20000000000 */
[----:B------:R-:W-:-:S04]  /*17d0*/  IADD3 R13, PT, PT, R21, -0x1, RZ ;  /* 0xffffffff150d7810 */ /* 0x000fc80007ffe0ff */
[----:B------:R-:W-:-:S03]  /*17e0*/  ISETP.GT.U32.AND P0, PT, R13, 0x7feffffe, PT ;  /* 0x7feffffe0d00780c */ /* 0x000fc60003f04070 */
[----:B------:R-:W-:Y:S01]  /*17f0*/  DFMA R18, R16, -R4, R10 ;  /* 0x800000041012722b */ /* 0x000fe2000000000a */
[----:B------:R-:W-:-:S07]  /*1800*/  ISETP.GT.U32.OR P0, PT, R22, 0x7feffffe, P0 ;  /* 0x7feffffe1600780c */ /* 0x000fce0000704470 */
[----:B------:R-:W-:-:S06]  /*1810*/  DFMA R14, R14, R18, R16 ;  /* 0x000000120e0e722b */ /* 0x000fcc0000000010 */
[----:B------:R-:W-:Y:S05]  /*1820*/  @P0 BRA `(.L_x_17) ;  /* 0x00000000006c0947 */ /* 0x000fea0003800000 */
[----:B------:R-:W-:-:S04]  /*1830*/  LOP3.LUT R9, R7, 0x7ff00000, RZ, 0xc0, !PT ;  /* 0x7ff0000007097812 */ /* 0x000fc800078ec0ff */
[CC--:B------:R-:W-:Y:S02]  /*1840*/  VIADDMNMX R8, R2.reuse, -R9.reuse, 0xb9600000, !PT ;  /* 0xb960000002087446 */ /* 0x0c0fe40007800909 */
[----:B------:R-:W-:Y:S02]  /*1850*/  ISETP.GE.U32.AND P0, PT, R2, R9, PT ;  /* 0x000000090200720c */ /* 0x000fe40003f06070 */
[----:B------:R-:W-:Y:S02]  /*1860*/  VIMNMX R8, PT, PT, R8, 0x46a00000, PT ;  /* 0x46a0000008087848 */ /* 0x000fe40003fe0100 */
[----:B------:R-:W-:-:S04]  /*1870*/  SEL R9, R12, 0x63400000, !P0 ;  /* 0x634000000c097807 */ /* 0x000fc80004000000 */
[----:B------:R-:W-:Y:S02]  /*1880*/  IADD3 R2, PT, PT, -R9, R8, RZ ;  /* 0x0000000809027210 */ /* 0x000fe40007ffe1ff */
[----:B------:R-:W-:-:S03]  /*1890*/  MOV R8, RZ ;  /* 0x000000ff00087202 */ /* 0x000fc60000000f00 */
[----:B------:R-:W-:-:S06]  /*18a0*/  VIADD R9, R2, 0x7fe00000 ;  /* 0x7fe0000002097836 */ /* 0x000fcc0000000000 */
[----:B------:R-:W-:-:S10]  /*18b0*/  DMUL R12, R14, R8 ;  /* 0x000000080e0c7228 */ /* 0x000fd40000000000 */
[----:B------:R-:W-:-:S13]  /*18c0*/  FSETP.GTU.AND P0, PT, |R13|, 1.469367938527859385e-39, PT ;  /* 0x001000000d00780b */ /* 0x000fda0003f0c200 */
[----:B------:R-:W-:Y:S05]  /*18d0*/  @P0 BRA `(.L_x_18) ;  /* 0x0000000000940947 */ /* 0x000fea0003800000 */
[----:B------:R-:W-:Y:S01]  /*18e0*/  DFMA R4, R14, -R4, R10 ;  /* 0x800000040e04722b */ /* 0x000fe2000000000a */
[----:B------:R-:W-:-:S09]  /*18f0*/  IMAD.MOV.U32 R8, RZ, RZ, RZ ;  /* 0x000000ffff087224 */ /* 0x000fd200078e00ff */
[C---:B------:R-:W-:Y:S02]  /*1900*/  FSETP.NEU.AND P0, PT, R5.reuse, RZ, PT ;  /* 0x000000ff0500720b */ /* 0x040fe40003f0d000 */
[----:B------:R-:W-:-:S04]  /*1910*/  LOP3.LUT R7, R5, 0x80000000, R7, 0x48, !PT ;  /* 0x8000000005077812 */ /* 0x000fc800078e4807 */
[----:B------:R-:W-:-:S07]  /*1920*/  LOP3.LUT R9, R7, R9, RZ, 0xfc, !PT ;  /* 0x0000000907097212 */ /* 0x000fce00078efcff */
[----:B------:R-:W-:Y:S05]  /*1930*/  @!P0 BRA `(.L_x_18) ;  /* 0x00000000007c8947 */ /* 0x000fea0003800000 */
[----:B------:R-:W-:Y:S01]  /*1940*/  IADD3 R5, PT, PT, -R2, RZ, RZ ;  /* 0x000000ff02057210 */ /* 0x000fe20007ffe1ff */
[----:B------:R-:W-:Y:S01]  /*1950*/  IMAD.MOV.U32 R4, RZ, RZ, RZ ;  /* 0x000000ffff047224 */ /* 0x000fe200078e00ff */
[----:B------:R-:W-:-:S05]  /*1960*/  DMUL.RP R8, R14, R8 ;  /* 0x000000080e087228 */ /* 0x000fca0000008000 */
[----:B------:R-:W-:-:S05]  /*1970*/  DFMA R4, R12, -R4, R14 ;  /* 0x800000040c04722b */ /* 0x000fca000000000e */
[----:B------:R-:W-:Y:S02]  /*1980*/  LOP3.LUT R7, R9, R7, RZ, 0x3c, !PT ;  /* 0x0000000709077212 */ /* 0x000fe400078e3cff */
[----:B------:R-:W-:-:S04]  /*1990*/  IADD3 R4, PT, PT, -R2, -0x43300000, RZ ;  /* 0xbcd0000002047810 */ /* 0x000fc80007ffe1ff */
[----:B------:R-:W-:-:S04]  /*19a0*/  FSETP.NEU.AND P0, PT, |R5|, R4, PT ;  /* 0x000000040500720b */ /* 0x000fc80003f0d200 */
[----:B------:R-:W-:Y:S02]  /*19b0*/  FSEL R12, R8, R12, !P0 ;  /* 0x0000000c080c7208 */ /* 0x000fe40004000000 */
[----:B------:R-:W-:Y:S01]  /*19c0*/  FSEL R13, R7, R13, !P0 ;  /* 0x0000000d070d7208 */ /* 0x000fe20004000000 */
[----:B------:R-:W-:Y:S06]  /*19d0*/  BRA `(.L_x_18) ;  /* 0x0000000000547947 */ /* 0x000fec0003800000 */
.L_x_17:
[----:B------:R-:W-:-:S14]  /*19e0*/  DSETP.NAN.AND P0, PT, R8, R8, PT ;  /* 0x000000080800722a */ /* 0x000fdc0003f08000 */
[----:B------:R-:W-:Y:S05]  /*19f0*/  @P0 BRA `(.L_x_19) ;  /* 0x0000000000440947 */ /* 0x000fea0003800000 */
[----:B------:R-:W-:-:S14]  /*1a00*/  DSETP.NAN.AND P0, PT, R6, R6, PT ;  /* 0x000000060600722a */ /* 0x000fdc0003f08000 */
[----:B------:R-:W-:Y:S05]  /*1a10*/  @P0 BRA `(.L_x_20) ;  /* 0x0000000000300947 */ /* 0x000fea0003800000 */
[----:B------:R-:W-:Y:S01]  /*1a20*/  ISETP.NE.AND P0, PT, R21, R20, PT ;  /* 0x000000141500720c */ /* 0x000fe20003f05270 */
[----:B------:R-:W-:Y:S01]  /*1a30*/  IMAD.MOV.U32 R13, RZ, RZ, -0x80000 ;  /* 0xfff80000ff0d7424 */ /* 0x000fe200078e00ff */
[----:B------:R-:W-:-:S11]  /*1a40*/  MOV R12, 0x0 ;  /* 0x00000000000c7802 */ /* 0x000fd60000000f00 */
[----:B------:R-:W-:Y:S05]  /*1a50*/  @!P0 BRA `(.L_x_18) ;  /* 0x0000000000348947 */ /* 0x000fea0003800000 */
[----:B------:R-:W-:Y:S02]  /*1a60*/  ISETP.NE.AND P0, PT, R21, 0x7ff00000, PT ;  /* 0x7ff000001500780c */ /* 0x000fe40003f05270 */
[----:B------:R-:W-:Y:S02]  /*1a70*/  LOP3.LUT R13, R9, 0x80000000, R7, 0x48, !PT ;  /* 0x80000000090d7812 */ /* 0x000fe400078e4807 */
[----:B------:R-:W-:-:S13]  /*1a80*/  ISETP.EQ.OR P0, PT, R20, RZ, !P0 ;  /* 0x000000ff1400720c */ /* 0x000fda0004702670 */
[----:B------:R-:W-:Y:S02]  /*1a90*/  @P0 LOP3.LUT R2, R13, 0x7ff00000, RZ, 0xfc, !PT ;  /* 0x7ff000000d020812 */ /* 0x000fe400078efcff */
[----:B------:R-:W-:Y:S01]  /*1aa0*/  @!P0 MOV R12, RZ ;  /* 0x000000ff000c8202 */ /* 0x000fe20000000f00 */
[----:B------:R-:W-:Y:S01]  /*1ab0*/  @P0 IMAD.MOV.U32 R12, RZ, RZ, RZ ;  /* 0x000000ffff0c0224 */ /* 0x000fe200078e00ff */
[----:B------:R-:W-:Y:S01]  /*1ac0*/  @P0 MOV R13, R2 ;  /* 0x00000002000d0202 */ /* 0x000fe20000000f00 */
[----:B------:R-:W-:Y:S06]  /*1ad0*/  BRA `(.L_x_18) ;  /* 0x0000000000147947 */ /* 0x000fec0003800000 */
.L_x_20:
[----:B------:R-:W-:Y:S01]  /*1ae0*/  LOP3.LUT R13, R7, 0x80000, RZ, 0xfc, !PT ;  /* 0x00080000070d7812 */ /* 0x000fe200078efcff */
[----:B------:R-:W-:Y:S01]  /*1af0*/  IMAD.MOV.U32 R12, RZ, RZ, R6 ;  /* 0x000000ffff0c7224 */ /* 0x000fe200078e0006 */
[----:B------:R-:W-:Y:S06]  /*1b00*/  BRA `(.L_x_18) ;  /* 0x0000000000087947 */ /* 0x000fec0003800000 */
.L_x_19:
[----:B------:R-:W-:Y:S02]  /*1b10*/  LOP3.LUT R13, R9, 0x80000, RZ, 0xfc, !PT ;  /* 0x00080000090d7812 */ /* 0x000fe400078efcff */
[----:B------:R-:W-:-:S07]  /*1b20*/  MOV R12, R8 ;  /* 0x00000008000c7202 */ /* 0x000fce0000000f00 */
.L_x_18:
[----:B------:R-:W-:Y:S05]  /*1b30*/  BSYNC.RECONVERGENT B1 ;  /* 0x0000000000017941 */ /* 0x000fea0003800200 */
.L_x_16:
[----:B------:R-:W-:Y:S02]  /*1b40*/  HFMA2 R5, -RZ, RZ, 0, 0 ;  /* 0x00000000ff057431 */ /* 0x000fe400000001ff */
[----:B------:R-:W-:-:S04]  /*1b50*/  IMAD.MOV.U32 R4, RZ, RZ, R0 ;  /* 0x000000ffff047224 */ /* 0x000fc800078e0000 */
[----:B------:R-:W-:Y:S05]  /*1b60*/  RET.REL.NODEC R4 `(_Z10SasaKernelifiifP6float3PfS0_S1_) ;  /* 0xffffffe404247950 */ /* 0x000fea0003c3ffff */
.L_x_21:
[----:B------:R-:W-:-:S00]  /*1b70*/  BRA `(.L_x_21) ;  /* 0xfffffffc00fc7947 */ /* 0x000fc0000383ffff */
[----:B------:R-:W-:-:S00]  /*1b80*/  NOP ;  /* 0x0000000000007918 */ /* 0x000fc00000000000 */
[----:B------:R-:W-:-:S00]  /*1b90*/  NOP ;  /* 0x0000000000007918 */ /* 0x000fc00000000000 */
[----:B------:R-:W-:-:S00]  /*1ba0*/  NOP ;  /* 0x0000000000007918 */ /* 0x000fc00000000000 */
[----:B------:R-:W-:-:S00]  /*1bb0*/  NOP ;  /* 0x0000000000007918 */ /* 0x000fc00000000000 */
[----:B------:R-:W-:-:S00]  /*1bc0*/  NOP ;  /* 0x0000000000007918 */ /* 0x000fc00000000000 */
[----:B------:R-:W-:-:S00]  /*1bd0*/  NOP ;  /* 0x0000000000007918 */ /* 0x000fc00000000000 */
[----:B------:R-:W-:-:S00]  /*1be0*/  NOP ;  /* 0x0000000000007918 */ /* 0x000fc00000000000 */
[----:B------:R-:W-:-:S00]  /*1bf0*/  NOP ;  /* 0x0000000000007918 */ /* 0x000fc00000000000 */
.L_x_22:


//--------------------- .nv.shared._Z10SasaKernelifiifP6float3PfS0_S1_ --------------------------
	.section	.nv.shared._Z10SasaKernelifiifP6float3PfS0_S1_,"aw",@nobits
	.sectionflags	@""
	.align	16
	.zero		1024


//--------------------- .nv.shared.reserved.0     --------------------------
	.section	.nv.shared.reserved.0,"aw",@nobits
	.weak		__nv_reservedSMEM_offset_0_alias
	.size		__nv_reservedSMEM_offset_0_alias, 0, 64
	.other		__nv_reservedSMEM_offset_0_alias,@"STO_CUDA_RESERVED_SHARED STV_DEFAULT"
__nv_reservedSMEM_offset_0_alias:
	.zero		0
	.zero		64


//--------------------- .nv.constant0._Z10SasaKernelifiifP6float3PfS0_S1_ --------------------------
	.section	.nv.constant0._Z10SasaKernelifiifP6float3PfS0_S1_,"a",@progbits
	.sectionflags	@""
	.align	4
.nv.constant0._Z10SasaKernelifiifP6float3PfS0_S1_:
	.zero		952


//--------------------- SYMBOLS --------------------------

	.type		.nv.reservedSmem.offset0,@object
	.size		.nv.reservedSmem.offset0,0x4
	.type		.nv.reservedSmem.cap,@object
	.size		.nv.reservedSmem.cap,0x4
